//
// Generated by NVIDIA NVVM Compiler
//
// Compiler Build ID: CL-36424714
// Cuda compilation tools, release 13.0, V13.0.88
// Based on NVVM 20.0.0
//

.version 9.0
.target sm_100
.address_size 64

	// .globl	simpleBfs
// _ZZ11scanDegreesE9prefixSum has been demoted
// _ZZ23assignVerticesNextQueueE15sharedIncrement has been demoted
// _ZZ21scanBfsFusedKernel_CME5vList has been demoted
// _ZZ21scanBfsFusedKernel_CME7vOffset has been demoted
// _ZZ21scanBfsFusedKernel_CME7vDegree has been demoted
// _ZZ21scanBfsFusedKernel_CME9prefixSum has been demoted
// _ZZ21scanBfsFusedKernel_CME10totalEdges has been demoted
// _ZZ21scanBfsFusedKernel_CME12temp_storage has been demoted
.global .align 1 .b8 _ZN34_INTERNAL_27bedb4f_4_k_cu_d84f58be4cuda3std3__45__cpo5beginE[1];
.global .align 1 .b8 _ZN34_INTERNAL_27bedb4f_4_k_cu_d84f58be4cuda3std3__45__cpo3endE[1];
.global .align 1 .b8 _ZN34_INTERNAL_27bedb4f_4_k_cu_d84f58be4cuda3std3__45__cpo6cbeginE[1];
.global .align 1 .b8 _ZN34_INTERNAL_27bedb4f_4_k_cu_d84f58be4cuda3std3__45__cpo4cendE[1];
.global .align 1 .b8 _ZN34_INTERNAL_27bedb4f_4_k_cu_d84f58be4cuda3std3__45__cpo6rbeginE[1];
.global .align 1 .b8 _ZN34_INTERNAL_27bedb4f_4_k_cu_d84f58be4cuda3std3__45__cpo4rendE[1];
.global .align 1 .b8 _ZN34_INTERNAL_27bedb4f_4_k_cu_d84f58be4cuda3std3__45__cpo7crbeginE[1];
.global .align 1 .b8 _ZN34_INTERNAL_27bedb4f_4_k_cu_d84f58be4cuda3std3__45__cpo5crendE[1];
.global .align 1 .b8 _ZN34_INTERNAL_27bedb4f_4_k_cu_d84f58be4cuda3std3__436_GLOBAL__N__27bedb4f_4_k_cu_d84f58be6ignoreE[1];
.global .align 1 .b8 _ZN34_INTERNAL_27bedb4f_4_k_cu_d84f58be4cuda3std3__419piecewise_constructE[1];
.global .align 1 .b8 _ZN34_INTERNAL_27bedb4f_4_k_cu_d84f58be4cuda3std3__48in_placeE[1];
.global .align 1 .b8 _ZN34_INTERNAL_27bedb4f_4_k_cu_d84f58be4cuda3std3__420unreachable_sentinelE[1];
.global .align 1 .b8 _ZN34_INTERNAL_27bedb4f_4_k_cu_d84f58be4cuda3std3__47nulloptE[1];
.global .align 1 .b8 _ZN34_INTERNAL_27bedb4f_4_k_cu_d84f58be4cuda3std3__48unexpectE[1];
.global .align 1 .b8 _ZN34_INTERNAL_27bedb4f_4_k_cu_d84f58be4cuda3std6ranges3__45__cpo4swapE[1];
.global .align 1 .b8 _ZN34_INTERNAL_27bedb4f_4_k_cu_d84f58be4cuda3std6ranges3__45__cpo9iter_moveE[1];
.global .align 1 .b8 _ZN34_INTERNAL_27bedb4f_4_k_cu_d84f58be4cuda3std6ranges3__45__cpo5beginE[1];
.global .align 1 .b8 _ZN34_INTERNAL_27bedb4f_4_k_cu_d84f58be4cuda3std6ranges3__45__cpo3endE[1];
.global .align 1 .b8 _ZN34_INTERNAL_27bedb4f_4_k_cu_d84f58be4cuda3std6ranges3__45__cpo6cbeginE[1];
.global .align 1 .b8 _ZN34_INTERNAL_27bedb4f_4_k_cu_d84f58be4cuda3std6ranges3__45__cpo4cendE[1];
.global .align 1 .b8 _ZN34_INTERNAL_27bedb4f_4_k_cu_d84f58be4cuda3std6ranges3__45__cpo7advanceE[1];
.global .align 1 .b8 _ZN34_INTERNAL_27bedb4f_4_k_cu_d84f58be4cuda3std6ranges3__45__cpo9iter_swapE[1];
.global .align 1 .b8 _ZN34_INTERNAL_27bedb4f_4_k_cu_d84f58be4cuda3std6ranges3__45__cpo4nextE[1];
.global .align 1 .b8 _ZN34_INTERNAL_27bedb4f_4_k_cu_d84f58be4cuda3std6ranges3__45__cpo4prevE[1];
.global .align 1 .b8 _ZN34_INTERNAL_27bedb4f_4_k_cu_d84f58be4cuda3std6ranges3__45__cpo4dataE[1];
.global .align 1 .b8 _ZN34_INTERNAL_27bedb4f_4_k_cu_d84f58be4cuda3std6ranges3__45__cpo5cdataE[1];
.global .align 1 .b8 _ZN34_INTERNAL_27bedb4f_4_k_cu_d84f58be4cuda3std6ranges3__45__cpo4sizeE[1];
.global .align 1 .b8 _ZN34_INTERNAL_27bedb4f_4_k_cu_d84f58be4cuda3std6ranges3__45__cpo5ssizeE[1];
.global .align 1 .b8 _ZN34_INTERNAL_27bedb4f_4_k_cu_d84f58be4cuda3std6ranges3__45__cpo8distanceE[1];
.global .align 1 .b8 _ZN34_INTERNAL_27bedb4f_4_k_cu_d84f58be6thrust24THRUST_300001_SM_1000_NS6system6detail10sequential3seqE[1];
.global .align 1 .b8 _ZN34_INTERNAL_27bedb4f_4_k_cu_d84f58be6thrust24THRUST_300001_SM_1000_NS12placeholders2_1E[1];
.global .align 1 .b8 _ZN34_INTERNAL_27bedb4f_4_k_cu_d84f58be6thrust24THRUST_300001_SM_1000_NS12placeholders2_2E[1];
.global .align 1 .b8 _ZN34_INTERNAL_27bedb4f_4_k_cu_d84f58be6thrust24THRUST_300001_SM_1000_NS12placeholders2_3E[1];
.global .align 1 .b8 _ZN34_INTERNAL_27bedb4f_4_k_cu_d84f58be6thrust24THRUST_300001_SM_1000_NS12placeholders2_4E[1];
.global .align 1 .b8 _ZN34_INTERNAL_27bedb4f_4_k_cu_d84f58be6thrust24THRUST_300001_SM_1000_NS12placeholders2_5E[1];
.global .align 1 .b8 _ZN34_INTERNAL_27bedb4f_4_k_cu_d84f58be6thrust24THRUST_300001_SM_1000_NS12placeholders2_6E[1];
.global .align 1 .b8 _ZN34_INTERNAL_27bedb4f_4_k_cu_d84f58be6thrust24THRUST_300001_SM_1000_NS12placeholders2_7E[1];
.global .align 1 .b8 _ZN34_INTERNAL_27bedb4f_4_k_cu_d84f58be6thrust24THRUST_300001_SM_1000_NS12placeholders2_8E[1];
.global .align 1 .b8 _ZN34_INTERNAL_27bedb4f_4_k_cu_d84f58be6thrust24THRUST_300001_SM_1000_NS12placeholders2_9E[1];
.global .align 1 .b8 _ZN34_INTERNAL_27bedb4f_4_k_cu_d84f58be6thrust24THRUST_300001_SM_1000_NS12placeholders3_10E[1];
.extern .shared .align 16 .b8 shared[];

.visible .entry simpleBfs(
	.param .u32 simpleBfs_param_0,
	.param .u32 simpleBfs_param_1,
	.param .u64 .ptr .align 1 simpleBfs_param_2,
	.param .u64 .ptr .align 1 simpleBfs_param_3,
	.param .u64 .ptr .align 1 simpleBfs_param_4,
	.param .u64 .ptr .align 1 simpleBfs_param_5,
	.param .u64 .ptr .align 1 simpleBfs_param_6,
	.param .u64 .ptr .align 1 simpleBfs_param_7
)
{
	.reg .pred 	%p<7>;
	.reg .b32 	%r<34>;
	.reg .b64 	%rd<24>;

	ld.param.u32 	%r17, [simpleBfs_param_0];
	ld.param.u32 	%r16, [simpleBfs_param_1];
	ld.param.u64 	%rd7, [simpleBfs_param_2];
	ld.param.u64 	%rd8, [simpleBfs_param_3];
	ld.param.u64 	%rd9, [simpleBfs_param_4];
	ld.param.u64 	%rd12, [simpleBfs_param_5];
	ld.param.u64 	%rd10, [simpleBfs_param_6];
	ld.param.u64 	%rd11, [simpleBfs_param_7];
	cvta.to.global.u64 	%rd1, %rd12;
	mov.u32 	%r18, %ctaid.x;
	mov.u32 	%r19, %ntid.x;
	mov.u32 	%r20, %tid.x;
	mad.lo.s32 	%r1, %r18, %r19, %r20;
	setp.ge.s32 	%p1, %r1, %r17;
	@%p1 bra 	$L__BB0_9;
	mul.wide.s32 	%rd13, %r1, 4;
	add.s64 	%rd14, %rd1, %rd13;
	ld.global.u32 	%r21, [%rd14];
	setp.ne.s32 	%p2, %r21, %r16;
	@%p2 bra 	$L__BB0_9;
	cvta.to.global.u64 	%rd15, %rd8;
	add.s64 	%rd2, %rd15, %rd13;
	cvta.to.global.u64 	%rd17, %rd9;
	add.s64 	%rd3, %rd17, %rd13;
	ld.global.u32 	%r31, [%rd3];
	setp.lt.s32 	%p3, %r31, 1;
	@%p3 bra 	$L__BB0_9;
	ld.global.u32 	%r32, [%rd2];
	add.s32 	%r4, %r16, 1;
	cvta.to.global.u64 	%rd4, %rd7;
	cvta.to.global.u64 	%rd5, %rd10;
	mov.b32 	%r33, 0;
	mov.u32 	%r29, %r32;
$L__BB0_4:
	mul.wide.s32 	%rd18, %r29, 4;
	add.s64 	%rd19, %rd4, %rd18;
	ld.global.u32 	%r9, [%rd19];
	mul.wide.s32 	%rd20, %r9, 4;
	add.s64 	%rd6, %rd1, %rd20;
	ld.global.u32 	%r23, [%rd6];
	setp.ge.s32 	%p4, %r4, %r23;
	@%p4 bra 	$L__BB0_6;
	st.global.u32 	[%rd6], %r4;
	add.s64 	%rd22, %rd5, %rd20;
	st.global.u32 	[%rd22], %r29;
	ld.global.u32 	%r32, [%rd2];
	ld.global.u32 	%r31, [%rd3];
	mov.b32 	%r33, 1;
$L__BB0_6:
	add.s32 	%r29, %r29, 1;
	add.s32 	%r25, %r31, %r32;
	setp.lt.s32 	%p5, %r29, %r25;
	@%p5 bra 	$L__BB0_4;
	setp.eq.s32 	%p6, %r33, 0;
	@%p6 bra 	$L__BB0_9;
	cvta.to.global.u64 	%rd23, %rd11;
	mov.b32 	%r26, 1;
	st.global.u32 	[%rd23], %r26;
$L__BB0_9:
	ret;

}
	// .globl	queueBfs
.visible .entry queueBfs(
	.param .u32 queueBfs_param_0,
	.param .u64 .ptr .align 1 queueBfs_param_1,
	.param .u64 .ptr .align 1 queueBfs_param_2,
	.param .u64 .ptr .align 1 queueBfs_param_3,
	.param .u64 .ptr .align 1 queueBfs_param_4,
	.param .u64 .ptr .align 1 queueBfs_param_5,
	.param .u32 queueBfs_param_6,
	.param .u64 .ptr .align 1 queueBfs_param_7,
	.param .u64 .ptr .align 1 queueBfs_param_8,
	.param .u64 .ptr .align 1 queueBfs_param_9
)
{
	.reg .pred 	%p<6>;
	.reg .b32 	%r<21>;
	.reg .b64 	%rd<30>;

	ld.param.u32 	%r7, [queueBfs_param_0];
	ld.param.u64 	%rd9, [queueBfs_param_1];
	ld.param.u64 	%rd10, [queueBfs_param_2];
	ld.param.u64 	%rd11, [queueBfs_param_3];
	ld.param.u64 	%rd12, [queueBfs_param_4];
	ld.param.u64 	%rd13, [queueBfs_param_5];
	ld.param.u32 	%r8, [queueBfs_param_6];
	ld.param.u64 	%rd14, [queueBfs_param_7];
	ld.param.u64 	%rd15, [queueBfs_param_8];
	ld.param.u64 	%rd16, [queueBfs_param_9];
	mov.u32 	%r9, %ctaid.x;
	mov.u32 	%r10, %ntid.x;
	mov.u32 	%r11, %tid.x;
	mad.lo.s32 	%r1, %r9, %r10, %r11;
	setp.ge.s32 	%p1, %r1, %r8;
	@%p1 bra 	$L__BB1_7;
	cvta.to.global.u64 	%rd17, %rd11;
	cvta.to.global.u64 	%rd18, %rd10;
	cvta.to.global.u64 	%rd19, %rd15;
	mul.wide.s32 	%rd20, %r1, 4;
	add.s64 	%rd21, %rd19, %rd20;
	ld.global.u32 	%r12, [%rd21];
	mul.wide.s32 	%rd22, %r12, 4;
	add.s64 	%rd1, %rd18, %rd22;
	add.s64 	%rd2, %rd17, %rd22;
	ld.global.u32 	%r13, [%rd2];
	setp.lt.s32 	%p2, %r13, 1;
	@%p2 bra 	$L__BB1_7;
	ld.global.u32 	%r20, [%rd1];
	add.s32 	%r3, %r7, 1;
	cvta.to.global.u64 	%rd3, %rd9;
	cvta.to.global.u64 	%rd4, %rd12;
	cvta.to.global.u64 	%rd5, %rd13;
	cvta.to.global.u64 	%rd6, %rd14;
	cvta.to.global.u64 	%rd7, %rd16;
$L__BB1_3:
	mul.wide.s32 	%rd23, %r20, 4;
	add.s64 	%rd24, %rd3, %rd23;
	ld.global.u32 	%r5, [%rd24];
	mul.wide.s32 	%rd25, %r5, 4;
	add.s64 	%rd8, %rd4, %rd25;
	ld.global.u32 	%r14, [%rd8];
	setp.ne.s32 	%p3, %r14, 2147483647;
	@%p3 bra 	$L__BB1_6;
	atom.global.min.s32 	%r15, [%rd8], %r3;
	setp.ne.s32 	%p4, %r15, 2147483647;
	@%p4 bra 	$L__BB1_6;
	add.s64 	%rd27, %rd5, %rd25;
	st.global.u32 	[%rd27], %r20;
	atom.global.add.u32 	%r16, [%rd6], 1;
	mul.wide.s32 	%rd28, %r16, 4;
	add.s64 	%rd29, %rd7, %rd28;
	st.global.u32 	[%rd29], %r5;
$L__BB1_6:
	add.s32 	%r20, %r20, 1;
	ld.global.u32 	%r17, [%rd1];
	ld.global.u32 	%r18, [%rd2];
	add.s32 	%r19, %r18, %r17;
	setp.lt.s32 	%p5, %r20, %r19;
	@%p5 bra 	$L__BB1_3;
$L__BB1_7:
	ret;

}
	// .globl	nextLayer
.visible .entry nextLayer(
	.param .u32 nextLayer_param_0,
	.param .u64 .ptr .align 1 nextLayer_param_1,
	.param .u64 .ptr .align 1 nextLayer_param_2,
	.param .u64 .ptr .align 1 nextLayer_param_3,
	.param .u64 .ptr .align 1 nextLayer_param_4,
	.param .u64 .ptr .align 1 nextLayer_param_5,
	.param .u32 nextLayer_param_6,
	.param .u64 .ptr .align 1 nextLayer_param_7
)
{
	.reg .pred 	%p<5>;
	.reg .b32 	%r<27>;
	.reg .b64 	%rd<24>;

	ld.param.u32 	%r14, [nextLayer_param_0];
	ld.param.u64 	%rd7, [nextLayer_param_1];
	ld.param.u64 	%rd8, [nextLayer_param_2];
	ld.param.u64 	%rd9, [nextLayer_param_3];
	ld.param.u64 	%rd10, [nextLayer_param_4];
	ld.param.u64 	%rd11, [nextLayer_param_5];
	ld.param.u32 	%r15, [nextLayer_param_6];
	ld.param.u64 	%rd12, [nextLayer_param_7];
	mov.u32 	%r16, %ctaid.x;
	mov.u32 	%r17, %ntid.x;
	mov.u32 	%r18, %tid.x;
	mad.lo.s32 	%r1, %r16, %r17, %r18;
	setp.ge.s32 	%p1, %r1, %r15;
	@%p1 bra 	$L__BB2_6;
	cvta.to.global.u64 	%rd13, %rd9;
	cvta.to.global.u64 	%rd14, %rd8;
	cvta.to.global.u64 	%rd15, %rd12;
	mul.wide.s32 	%rd16, %r1, 4;
	add.s64 	%rd17, %rd15, %rd16;
	ld.global.u32 	%r19, [%rd17];
	mul.wide.s32 	%rd18, %r19, 4;
	add.s64 	%rd1, %rd14, %rd18;
	add.s64 	%rd2, %rd13, %rd18;
	ld.global.u32 	%r25, [%rd2];
	setp.lt.s32 	%p2, %r25, 1;
	@%p2 bra 	$L__BB2_6;
	ld.global.u32 	%r26, [%rd1];
	add.s32 	%r4, %r14, 1;
	cvta.to.global.u64 	%rd3, %rd7;
	cvta.to.global.u64 	%rd4, %rd10;
	cvta.to.global.u64 	%rd5, %rd11;
	mov.u32 	%r24, %r26;
$L__BB2_3:
	mul.wide.s32 	%rd19, %r24, 4;
	add.s64 	%rd20, %rd3, %rd19;
	ld.global.u32 	%r8, [%rd20];
	mul.wide.s32 	%rd21, %r8, 4;
	add.s64 	%rd6, %rd4, %rd21;
	ld.global.u32 	%r20, [%rd6];
	setp.ge.s32 	%p3, %r4, %r20;
	@%p3 bra 	$L__BB2_5;
	st.global.u32 	[%rd6], %r4;
	add.s64 	%rd23, %rd5, %rd21;
	st.global.u32 	[%rd23], %r24;
	ld.global.u32 	%r26, [%rd1];
	ld.global.u32 	%r25, [%rd2];
$L__BB2_5:
	add.s32 	%r24, %r24, 1;
	add.s32 	%r21, %r25, %r26;
	setp.lt.s32 	%p4, %r24, %r21;
	@%p4 bra 	$L__BB2_3;
$L__BB2_6:
	ret;

}
	// .globl	countDegrees
.visible .entry countDegrees(
	.param .u64 .ptr .align 1 countDegrees_param_0,
	.param .u64 .ptr .align 1 countDegrees_param_1,
	.param .u64 .ptr .align 1 countDegrees_param_2,
	.param .u64 .ptr .align 1 countDegrees_param_3,
	.param .u32 countDegrees_param_4,
	.param .u64 .ptr .align 1 countDegrees_param_5,
	.param .u64 .ptr .align 1 countDegrees_param_6
)
{
	.reg .pred 	%p<98>;
	.reg .b32 	%r<201>;
	.reg .b64 	%rd<86>;

	ld.param.u64 	%rd8, [countDegrees_param_0];
	ld.param.u64 	%rd4, [countDegrees_param_1];
	ld.param.u64 	%rd5, [countDegrees_param_2];
	ld.param.u64 	%rd9, [countDegrees_param_3];
	ld.param.u32 	%r37, [countDegrees_param_4];
	ld.param.u64 	%rd6, [countDegrees_param_5];
	ld.param.u64 	%rd7, [countDegrees_param_6];
	cvta.to.global.u64 	%rd1, %rd9;
	cvta.to.global.u64 	%rd2, %rd8;
	mov.u32 	%r38, %ctaid.x;
	mov.u32 	%r39, %ntid.x;
	mov.u32 	%r40, %tid.x;
	mad.lo.s32 	%r1, %r38, %r39, %r40;
	setp.ge.s32 	%p1, %r1, %r37;
	@%p1 bra 	$L__BB3_15;
	cvta.to.global.u64 	%rd10, %rd5;
	cvta.to.global.u64 	%rd11, %rd4;
	cvta.to.global.u64 	%rd12, %rd6;
	mul.wide.s32 	%rd13, %r1, 4;
	add.s64 	%rd14, %rd12, %rd13;
	ld.global.u32 	%r2, [%rd14];
	mul.wide.s32 	%rd15, %r2, 4;
	add.s64 	%rd3, %rd11, %rd15;
	add.s64 	%rd16, %rd10, %rd15;
	ld.global.u32 	%r3, [%rd16];
	setp.lt.s32 	%p2, %r3, 1;
	mov.b32 	%r200, 0;
	@%p2 bra 	$L__BB3_14;
	ld.global.u32 	%r189, [%rd3];
	and.b32  	%r5, %r3, 15;
	setp.lt.u32 	%p3, %r3, 16;
	mov.b32 	%r200, 0;
	@%p3 bra 	$L__BB3_5;
	and.b32  	%r45, %r3, 2147483632;
	neg.s32 	%r185, %r45;
	mov.b32 	%r200, 0;
$L__BB3_4:
	.pragma "nounroll";
	mul.wide.s32 	%rd17, %r189, 4;
	add.s64 	%rd18, %rd2, %rd17;
	ld.global.u32 	%r46, [%rd18];
	mul.wide.s32 	%rd19, %r46, 4;
	add.s64 	%rd20, %rd1, %rd19;
	ld.global.u32 	%r47, [%rd20];
	setp.eq.s32 	%p4, %r189, %r47;
	setp.ne.s32 	%p5, %r46, %r2;
	and.pred  	%p6, %p5, %p4;
	selp.u32 	%r48, 1, 0, %p6;
	add.s32 	%r49, %r200, %r48;
	ld.global.u32 	%r50, [%rd18+4];
	mul.wide.s32 	%rd21, %r50, 4;
	add.s64 	%rd22, %rd1, %rd21;
	ld.global.u32 	%r51, [%rd22];
	add.s32 	%r52, %r189, 1;
	setp.eq.s32 	%p7, %r51, %r52;
	setp.ne.s32 	%p8, %r50, %r2;
	and.pred  	%p9, %p8, %p7;
	selp.u32 	%r53, 1, 0, %p9;
	add.s32 	%r54, %r49, %r53;
	ld.global.u32 	%r55, [%rd18+8];
	mul.wide.s32 	%rd23, %r55, 4;
	add.s64 	%rd24, %rd1, %rd23;
	ld.global.u32 	%r56, [%rd24];
	add.s32 	%r57, %r189, 2;
	setp.eq.s32 	%p10, %r56, %r57;
	setp.ne.s32 	%p11, %r55, %r2;
	and.pred  	%p12, %p11, %p10;
	selp.u32 	%r58, 1, 0, %p12;
	add.s32 	%r59, %r54, %r58;
	ld.global.u32 	%r60, [%rd18+12];
	mul.wide.s32 	%rd25, %r60, 4;
	add.s64 	%rd26, %rd1, %rd25;
	ld.global.u32 	%r61, [%rd26];
	add.s32 	%r62, %r189, 3;
	setp.eq.s32 	%p13, %r61, %r62;
	setp.ne.s32 	%p14, %r60, %r2;
	and.pred  	%p15, %p14, %p13;
	selp.u32 	%r63, 1, 0, %p15;
	add.s32 	%r64, %r59, %r63;
	ld.global.u32 	%r65, [%rd18+16];
	mul.wide.s32 	%rd27, %r65, 4;
	add.s64 	%rd28, %rd1, %rd27;
	ld.global.u32 	%r66, [%rd28];
	add.s32 	%r67, %r189, 4;
	setp.eq.s32 	%p16, %r66, %r67;
	setp.ne.s32 	%p17, %r65, %r2;
	and.pred  	%p18, %p17, %p16;
	selp.u32 	%r68, 1, 0, %p18;
	add.s32 	%r69, %r64, %r68;
	ld.global.u32 	%r70, [%rd18+20];
	mul.wide.s32 	%rd29, %r70, 4;
	add.s64 	%rd30, %rd1, %rd29;
	ld.global.u32 	%r71, [%rd30];
	add.s32 	%r72, %r189, 5;
	setp.eq.s32 	%p19, %r71, %r72;
	setp.ne.s32 	%p20, %r70, %r2;
	and.pred  	%p21, %p20, %p19;
	selp.u32 	%r73, 1, 0, %p21;
	add.s32 	%r74, %r69, %r73;
	ld.global.u32 	%r75, [%rd18+24];
	mul.wide.s32 	%rd31, %r75, 4;
	add.s64 	%rd32, %rd1, %rd31;
	ld.global.u32 	%r76, [%rd32];
	add.s32 	%r77, %r189, 6;
	setp.eq.s32 	%p22, %r76, %r77;
	setp.ne.s32 	%p23, %r75, %r2;
	and.pred  	%p24, %p23, %p22;
	selp.u32 	%r78, 1, 0, %p24;
	add.s32 	%r79, %r74, %r78;
	ld.global.u32 	%r80, [%rd18+28];
	mul.wide.s32 	%rd33, %r80, 4;
	add.s64 	%rd34, %rd1, %rd33;
	ld.global.u32 	%r81, [%rd34];
	add.s32 	%r82, %r189, 7;
	setp.eq.s32 	%p25, %r81, %r82;
	setp.ne.s32 	%p26, %r80, %r2;
	and.pred  	%p27, %p26, %p25;
	selp.u32 	%r83, 1, 0, %p27;
	add.s32 	%r84, %r79, %r83;
	ld.global.u32 	%r85, [%rd18+32];
	mul.wide.s32 	%rd35, %r85, 4;
	add.s64 	%rd36, %rd1, %rd35;
	ld.global.u32 	%r86, [%rd36];
	add.s32 	%r87, %r189, 8;
	setp.eq.s32 	%p28, %r86, %r87;
	setp.ne.s32 	%p29, %r85, %r2;
	and.pred  	%p30, %p29, %p28;
	selp.u32 	%r88, 1, 0, %p30;
	add.s32 	%r89, %r84, %r88;
	ld.global.u32 	%r90, [%rd18+36];
	mul.wide.s32 	%rd37, %r90, 4;
	add.s64 	%rd38, %rd1, %rd37;
	ld.global.u32 	%r91, [%rd38];
	add.s32 	%r92, %r189, 9;
	setp.eq.s32 	%p31, %r91, %r92;
	setp.ne.s32 	%p32, %r90, %r2;
	and.pred  	%p33, %p32, %p31;
	selp.u32 	%r93, 1, 0, %p33;
	add.s32 	%r94, %r89, %r93;
	ld.global.u32 	%r95, [%rd18+40];
	mul.wide.s32 	%rd39, %r95, 4;
	add.s64 	%rd40, %rd1, %rd39;
	ld.global.u32 	%r96, [%rd40];
	add.s32 	%r97, %r189, 10;
	setp.eq.s32 	%p34, %r96, %r97;
	setp.ne.s32 	%p35, %r95, %r2;
	and.pred  	%p36, %p35, %p34;
	selp.u32 	%r98, 1, 0, %p36;
	add.s32 	%r99, %r94, %r98;
	ld.global.u32 	%r100, [%rd18+44];
	mul.wide.s32 	%rd41, %r100, 4;
	add.s64 	%rd42, %rd1, %rd41;
	ld.global.u32 	%r101, [%rd42];
	add.s32 	%r102, %r189, 11;
	setp.eq.s32 	%p37, %r101, %r102;
	setp.ne.s32 	%p38, %r100, %r2;
	and.pred  	%p39, %p38, %p37;
	selp.u32 	%r103, 1, 0, %p39;
	add.s32 	%r104, %r99, %r103;
	ld.global.u32 	%r105, [%rd18+48];
	mul.wide.s32 	%rd43, %r105, 4;
	add.s64 	%rd44, %rd1, %rd43;
	ld.global.u32 	%r106, [%rd44];
	add.s32 	%r107, %r189, 12;
	setp.eq.s32 	%p40, %r106, %r107;
	setp.ne.s32 	%p41, %r105, %r2;
	and.pred  	%p42, %p41, %p40;
	selp.u32 	%r108, 1, 0, %p42;
	add.s32 	%r109, %r104, %r108;
	ld.global.u32 	%r110, [%rd18+52];
	mul.wide.s32 	%rd45, %r110, 4;
	add.s64 	%rd46, %rd1, %rd45;
	ld.global.u32 	%r111, [%rd46];
	add.s32 	%r112, %r189, 13;
	setp.eq.s32 	%p43, %r111, %r112;
	setp.ne.s32 	%p44, %r110, %r2;
	and.pred  	%p45, %p44, %p43;
	selp.u32 	%r113, 1, 0, %p45;
	add.s32 	%r114, %r109, %r113;
	ld.global.u32 	%r115, [%rd18+56];
	mul.wide.s32 	%rd47, %r115, 4;
	add.s64 	%rd48, %rd1, %rd47;
	ld.global.u32 	%r116, [%rd48];
	add.s32 	%r117, %r189, 14;
	setp.eq.s32 	%p46, %r116, %r117;
	setp.ne.s32 	%p47, %r115, %r2;
	and.pred  	%p48, %p47, %p46;
	selp.u32 	%r118, 1, 0, %p48;
	add.s32 	%r119, %r114, %r118;
	ld.global.u32 	%r120, [%rd18+60];
	mul.wide.s32 	%rd49, %r120, 4;
	add.s64 	%rd50, %rd1, %rd49;
	ld.global.u32 	%r121, [%rd50];
	add.s32 	%r122, %r189, 15;
	setp.eq.s32 	%p49, %r121, %r122;
	setp.ne.s32 	%p50, %r120, %r2;
	and.pred  	%p51, %p50, %p49;
	selp.u32 	%r123, 1, 0, %p51;
	add.s32 	%r200, %r119, %r123;
	add.s32 	%r189, %r189, 16;
	add.s32 	%r185, %r185, 16;
	setp.ne.s32 	%p52, %r185, 0;
	@%p52 bra 	$L__BB3_4;
$L__BB3_5:
	setp.eq.s32 	%p53, %r5, 0;
	@%p53 bra 	$L__BB3_14;
	and.b32  	%r17, %r3, 7;
	setp.lt.u32 	%p54, %r5, 8;
	@%p54 bra 	$L__BB3_8;
	mul.wide.s32 	%rd51, %r189, 4;
	add.s64 	%rd52, %rd2, %rd51;
	ld.global.u32 	%r125, [%rd52];
	mul.wide.s32 	%rd53, %r125, 4;
	add.s64 	%rd54, %rd1, %rd53;
	ld.global.u32 	%r126, [%rd54];
	setp.eq.s32 	%p55, %r126, %r189;
	setp.ne.s32 	%p56, %r125, %r2;
	and.pred  	%p57, %p56, %p55;
	selp.u32 	%r127, 1, 0, %p57;
	add.s32 	%r128, %r200, %r127;
	add.s32 	%r129, %r189, 1;
	ld.global.u32 	%r130, [%rd52+4];
	mul.wide.s32 	%rd55, %r130, 4;
	add.s64 	%rd56, %rd1, %rd55;
	ld.global.u32 	%r131, [%rd56];
	setp.eq.s32 	%p58, %r131, %r129;
	setp.ne.s32 	%p59, %r130, %r2;
	and.pred  	%p60, %p59, %p58;
	selp.u32 	%r132, 1, 0, %p60;
	add.s32 	%r133, %r128, %r132;
	add.s32 	%r134, %r189, 2;
	ld.global.u32 	%r135, [%rd52+8];
	mul.wide.s32 	%rd57, %r135, 4;
	add.s64 	%rd58, %rd1, %rd57;
	ld.global.u32 	%r136, [%rd58];
	setp.eq.s32 	%p61, %r136, %r134;
	setp.ne.s32 	%p62, %r135, %r2;
	and.pred  	%p63, %p62, %p61;
	selp.u32 	%r137, 1, 0, %p63;
	add.s32 	%r138, %r133, %r137;
	add.s32 	%r139, %r189, 3;
	ld.global.u32 	%r140, [%rd52+12];
	mul.wide.s32 	%rd59, %r140, 4;
	add.s64 	%rd60, %rd1, %rd59;
	ld.global.u32 	%r141, [%rd60];
	setp.eq.s32 	%p64, %r141, %r139;
	setp.ne.s32 	%p65, %r140, %r2;
	and.pred  	%p66, %p65, %p64;
	selp.u32 	%r142, 1, 0, %p66;
	add.s32 	%r143, %r138, %r142;
	add.s32 	%r144, %r189, 4;
	ld.global.u32 	%r145, [%rd52+16];
	mul.wide.s32 	%rd61, %r145, 4;
	add.s64 	%rd62, %rd1, %rd61;
	ld.global.u32 	%r146, [%rd62];
	setp.eq.s32 	%p67, %r146, %r144;
	setp.ne.s32 	%p68, %r145, %r2;
	and.pred  	%p69, %p68, %p67;
	selp.u32 	%r147, 1, 0, %p69;
	add.s32 	%r148, %r143, %r147;
	add.s32 	%r149, %r189, 5;
	ld.global.u32 	%r150, [%rd52+20];
	mul.wide.s32 	%rd63, %r150, 4;
	add.s64 	%rd64, %rd1, %rd63;
	ld.global.u32 	%r151, [%rd64];
	setp.eq.s32 	%p70, %r151, %r149;
	setp.ne.s32 	%p71, %r150, %r2;
	and.pred  	%p72, %p71, %p70;
	selp.u32 	%r152, 1, 0, %p72;
	add.s32 	%r153, %r148, %r152;
	add.s32 	%r154, %r189, 6;
	ld.global.u32 	%r155, [%rd52+24];
	mul.wide.s32 	%rd65, %r155, 4;
	add.s64 	%rd66, %rd1, %rd65;
	ld.global.u32 	%r156, [%rd66];
	setp.eq.s32 	%p73, %r156, %r154;
	setp.ne.s32 	%p74, %r155, %r2;
	and.pred  	%p75, %p74, %p73;
	selp.u32 	%r157, 1, 0, %p75;
	add.s32 	%r158, %r153, %r157;
	add.s32 	%r159, %r189, 7;
	ld.global.u32 	%r160, [%rd52+28];
	mul.wide.s32 	%rd67, %r160, 4;
	add.s64 	%rd68, %rd1, %rd67;
	ld.global.u32 	%r161, [%rd68];
	setp.eq.s32 	%p76, %r161, %r159;
	setp.ne.s32 	%p77, %r160, %r2;
	and.pred  	%p78, %p77, %p76;
	selp.u32 	%r162, 1, 0, %p78;
	add.s32 	%r200, %r158, %r162;
	add.s32 	%r189, %r189, 8;
$L__BB3_8:
	setp.eq.s32 	%p79, %r17, 0;
	@%p79 bra 	$L__BB3_14;
	and.b32  	%r23, %r3, 3;
	setp.lt.u32 	%p80, %r17, 4;
	@%p80 bra 	$L__BB3_11;
	mul.wide.s32 	%rd69, %r189, 4;
	add.s64 	%rd70, %rd2, %rd69;
	ld.global.u32 	%r164, [%rd70];
	mul.wide.s32 	%rd71, %r164, 4;
	add.s64 	%rd72, %rd1, %rd71;
	ld.global.u32 	%r165, [%rd72];
	setp.eq.s32 	%p81, %r165, %r189;
	setp.ne.s32 	%p82, %r164, %r2;
	and.pred  	%p83, %p82, %p81;
	selp.u32 	%r166, 1, 0, %p83;
	add.s32 	%r167, %r200, %r166;
	add.s32 	%r168, %r189, 1;
	ld.global.u32 	%r169, [%rd70+4];
	mul.wide.s32 	%rd73, %r169, 4;
	add.s64 	%rd74, %rd1, %rd73;
	ld.global.u32 	%r170, [%rd74];
	setp.eq.s32 	%p84, %r170, %r168;
	setp.ne.s32 	%p85, %r169, %r2;
	and.pred  	%p86, %p85, %p84;
	selp.u32 	%r171, 1, 0, %p86;
	add.s32 	%r172, %r167, %r171;
	add.s32 	%r173, %r189, 2;
	ld.global.u32 	%r174, [%rd70+8];
	mul.wide.s32 	%rd75, %r174, 4;
	add.s64 	%rd76, %rd1, %rd75;
	ld.global.u32 	%r175, [%rd76];
	setp.eq.s32 	%p87, %r175, %r173;
	setp.ne.s32 	%p88, %r174, %r2;
	and.pred  	%p89, %p88, %p87;
	selp.u32 	%r176, 1, 0, %p89;
	add.s32 	%r177, %r172, %r176;
	add.s32 	%r178, %r189, 3;
	ld.global.u32 	%r179, [%rd70+12];
	mul.wide.s32 	%rd77, %r179, 4;
	add.s64 	%rd78, %rd1, %rd77;
	ld.global.u32 	%r180, [%rd78];
	setp.eq.s32 	%p90, %r180, %r178;
	setp.ne.s32 	%p91, %r179, %r2;
	and.pred  	%p92, %p91, %p90;
	selp.u32 	%r181, 1, 0, %p92;
	add.s32 	%r200, %r177, %r181;
	add.s32 	%r189, %r189, 4;
$L__BB3_11:
	setp.eq.s32 	%p93, %r23, 0;
	@%p93 bra 	$L__BB3_14;
	neg.s32 	%r197, %r23;
$L__BB3_13:
	.pragma "nounroll";
	mul.wide.s32 	%rd79, %r189, 4;
	add.s64 	%rd80, %rd2, %rd79;
	ld.global.u32 	%r182, [%rd80];
	mul.wide.s32 	%rd81, %r182, 4;
	add.s64 	%rd82, %rd1, %rd81;
	ld.global.u32 	%r183, [%rd82];
	setp.eq.s32 	%p94, %r189, %r183;
	setp.ne.s32 	%p95, %r182, %r2;
	and.pred  	%p96, %p95, %p94;
	selp.u32 	%r184, 1, 0, %p96;
	add.s32 	%r200, %r200, %r184;
	add.s32 	%r189, %r189, 1;
	add.s32 	%r197, %r197, 1;
	setp.ne.s32 	%p97, %r197, 0;
	@%p97 bra 	$L__BB3_13;
$L__BB3_14:
	cvta.to.global.u64 	%rd83, %rd7;
	add.s64 	%rd85, %rd83, %rd13;
	st.global.u32 	[%rd85], %r200;
$L__BB3_15:
	ret;

}
	// .globl	fusedNextLayerCountDegrees
.visible .entry fusedNextLayerCountDegrees(
	.param .u64 .ptr .align 1 fusedNextLayerCountDegrees_param_0,
	.param .u32 fusedNextLayerCountDegrees_param_1,
	.param .u64 .ptr .align 1 fusedNextLayerCountDegrees_param_2,
	.param .u64 .ptr .align 1 fusedNextLayerCountDegrees_param_3,
	.param .u64 .ptr .align 1 fusedNextLayerCountDegrees_param_4,
	.param .u64 .ptr .align 1 fusedNextLayerCountDegrees_param_5,
	.param .u64 .ptr .align 1 fusedNextLayerCountDegrees_param_6,
	.param .u64 .ptr .align 1 fusedNextLayerCountDegrees_param_7,
	.param .u32 fusedNextLayerCountDegrees_param_8
)
{
	.reg .pred 	%p<17>;
	.reg .b32 	%r<74>;
	.reg .b64 	%rd<47>;

	ld.param.u64 	%rd11, [fusedNextLayerCountDegrees_param_0];
	ld.param.u32 	%r41, [fusedNextLayerCountDegrees_param_1];
	ld.param.u64 	%rd15, [fusedNextLayerCountDegrees_param_2];
	ld.param.u64 	%rd12, [fusedNextLayerCountDegrees_param_3];
	ld.param.u64 	%rd13, [fusedNextLayerCountDegrees_param_4];
	ld.param.u64 	%rd16, [fusedNextLayerCountDegrees_param_5];
	ld.param.u64 	%rd17, [fusedNextLayerCountDegrees_param_6];
	ld.param.u64 	%rd14, [fusedNextLayerCountDegrees_param_7];
	ld.param.u32 	%r40, [fusedNextLayerCountDegrees_param_8];
	cvta.to.global.u64 	%rd1, %rd16;
	cvta.to.global.u64 	%rd2, %rd17;
	cvta.to.global.u64 	%rd3, %rd15;
	mov.u32 	%r42, %ctaid.x;
	mov.u32 	%r43, %ntid.x;
	mov.u32 	%r44, %tid.x;
	mad.lo.s32 	%r1, %r42, %r43, %r44;
	setp.ge.s32 	%p1, %r1, %r41;
	@%p1 bra 	$L__BB4_24;
	cvta.to.global.u64 	%rd18, %rd11;
	cvta.to.global.u64 	%rd19, %rd12;
	cvta.to.global.u64 	%rd20, %rd13;
	mul.wide.s32 	%rd21, %r1, 4;
	add.s64 	%rd22, %rd18, %rd21;
	ld.global.nc.u32 	%r2, [%rd22];
	mul.wide.s32 	%rd23, %r2, 4;
	add.s64 	%rd24, %rd19, %rd23;
	ld.global.nc.u32 	%r3, [%rd24];
	add.s64 	%rd25, %rd20, %rd23;
	ld.global.nc.u32 	%r4, [%rd25];
	setp.lt.s32 	%p2, %r4, 1;
	mov.b32 	%r63, 0;
	@%p2 bra 	$L__BB4_23;
	add.s32 	%r5, %r40, 1;
	and.b32  	%r6, %r4, 3;
	setp.lt.u32 	%p3, %r4, 4;
	mov.b32 	%r67, 0;
	mov.u32 	%r63, %r67;
	@%p3 bra 	$L__BB4_17;
	and.b32  	%r67, %r4, 2147483644;
	neg.s32 	%r60, %r67;
	add.s64 	%rd4, %rd3, 8;
	mov.b32 	%r63, 0;
	mov.u32 	%r59, %r3;
$L__BB4_4:
	mul.wide.s32 	%rd26, %r59, 4;
	add.s64 	%rd5, %rd4, %rd26;
	ld.global.nc.u32 	%r12, [%rd5+-8];
	mul.wide.s32 	%rd27, %r12, 4;
	add.s64 	%rd6, %rd2, %rd27;
	ld.global.u32 	%r49, [%rd6];
	setp.ne.s32 	%p4, %r49, 2147483647;
	@%p4 bra 	$L__BB4_7;
	atom.relaxed.global.cas.b32 	%r50, [%rd6], 2147483647, %r2;
	setp.ne.s32 	%p5, %r50, 2147483647;
	@%p5 bra 	$L__BB4_7;
	add.s64 	%rd29, %rd1, %rd27;
	st.global.u32 	[%rd29], %r5;
	add.s32 	%r63, %r63, 1;
$L__BB4_7:
	ld.global.nc.u32 	%r15, [%rd5+-4];
	mul.wide.s32 	%rd30, %r15, 4;
	add.s64 	%rd7, %rd2, %rd30;
	ld.global.u32 	%r51, [%rd7];
	setp.ne.s32 	%p6, %r51, 2147483647;
	@%p6 bra 	$L__BB4_10;
	atom.relaxed.global.cas.b32 	%r52, [%rd7], 2147483647, %r2;
	setp.ne.s32 	%p7, %r52, 2147483647;
	@%p7 bra 	$L__BB4_10;
	add.s64 	%rd32, %rd1, %rd30;
	st.global.u32 	[%rd32], %r5;
	add.s32 	%r63, %r63, 1;
$L__BB4_10:
	ld.global.nc.u32 	%r18, [%rd5];
	mul.wide.s32 	%rd33, %r18, 4;
	add.s64 	%rd8, %rd2, %rd33;
	ld.global.u32 	%r53, [%rd8];
	setp.ne.s32 	%p8, %r53, 2147483647;
	@%p8 bra 	$L__BB4_13;
	atom.relaxed.global.cas.b32 	%r54, [%rd8], 2147483647, %r2;
	setp.ne.s32 	%p9, %r54, 2147483647;
	@%p9 bra 	$L__BB4_13;
	add.s64 	%rd35, %rd1, %rd33;
	st.global.u32 	[%rd35], %r5;
	add.s32 	%r63, %r63, 1;
$L__BB4_13:
	ld.global.nc.u32 	%r21, [%rd5+4];
	mul.wide.s32 	%rd36, %r21, 4;
	add.s64 	%rd9, %rd2, %rd36;
	ld.global.u32 	%r55, [%rd9];
	setp.ne.s32 	%p10, %r55, 2147483647;
	@%p10 bra 	$L__BB4_16;
	atom.relaxed.global.cas.b32 	%r56, [%rd9], 2147483647, %r2;
	setp.ne.s32 	%p11, %r56, 2147483647;
	@%p11 bra 	$L__BB4_16;
	add.s64 	%rd38, %rd1, %rd36;
	st.global.u32 	[%rd38], %r5;
	add.s32 	%r63, %r63, 1;
$L__BB4_16:
	add.s32 	%r60, %r60, 4;
	add.s32 	%r59, %r59, 4;
	setp.ne.s32 	%p12, %r60, 0;
	@%p12 bra 	$L__BB4_4;
$L__BB4_17:
	setp.eq.s32 	%p13, %r6, 0;
	@%p13 bra 	$L__BB4_23;
	add.s32 	%r70, %r67, %r3;
	neg.s32 	%r69, %r6;
$L__BB4_19:
	.pragma "nounroll";
	mul.wide.s32 	%rd39, %r70, 4;
	add.s64 	%rd40, %rd3, %rd39;
	ld.global.nc.u32 	%r34, [%rd40];
	mul.wide.s32 	%rd41, %r34, 4;
	add.s64 	%rd10, %rd2, %rd41;
	ld.global.u32 	%r57, [%rd10];
	setp.ne.s32 	%p14, %r57, 2147483647;
	@%p14 bra 	$L__BB4_22;
	atom.relaxed.global.cas.b32 	%r58, [%rd10], 2147483647, %r2;
	setp.ne.s32 	%p15, %r58, 2147483647;
	@%p15 bra 	$L__BB4_22;
	add.s64 	%rd43, %rd1, %rd41;
	st.global.u32 	[%rd43], %r5;
	add.s32 	%r63, %r63, 1;
$L__BB4_22:
	add.s32 	%r70, %r70, 1;
	add.s32 	%r69, %r69, 1;
	setp.ne.s32 	%p16, %r69, 0;
	@%p16 bra 	$L__BB4_19;
$L__BB4_23:
	cvta.to.global.u64 	%rd44, %rd14;
	add.s64 	%rd46, %rd44, %rd21;
	st.global.u32 	[%rd46], %r63;
$L__BB4_24:
	ret;

}
	// .globl	scanDegrees
.visible .entry scanDegrees(
	.param .u32 scanDegrees_param_0,
	.param .u64 .ptr .align 1 scanDegrees_param_1,
	.param .u64 .ptr .align 1 scanDegrees_param_2
)
{
	.reg .pred 	%p<53>;
	.reg .b32 	%r<93>;
	.reg .b64 	%rd<9>;
	// demoted variable
	.shared .align 4 .b8 _ZZ11scanDegreesE9prefixSum[4096];
	ld.param.u32 	%r6, [scanDegrees_param_0];
	ld.param.u64 	%rd2, [scanDegrees_param_1];
	ld.param.u64 	%rd3, [scanDegrees_param_2];
	mov.u32 	%r7, %ctaid.x;
	mov.u32 	%r8, %ntid.x;
	mul.lo.s32 	%r1, %r7, %r8;
	mov.u32 	%r2, %tid.x;
	add.s32 	%r3, %r1, %r2;
	setp.ge.s32 	%p10, %r3, %r6;
	@%p10 bra 	$L__BB5_43;
	cvta.to.global.u64 	%rd4, %rd2;
	mul.wide.s32 	%rd5, %r3, 4;
	add.s64 	%rd1, %rd4, %rd5;
	ld.global.u32 	%r9, [%rd1];
	shl.b32 	%r10, %r2, 2;
	mov.u32 	%r11, _ZZ11scanDegreesE9prefixSum;
	add.s32 	%r4, %r11, %r10;
	st.shared.u32 	[%r4], %r9;
	bar.sync 	0;
	and.b32  	%r12, %r2, 1;
	setp.eq.b32 	%p11, %r12, 1;
	not.pred 	%p12, %p11;
	add.s32 	%r13, %r3, 1;
	setp.lt.s32 	%p13, %r13, %r6;
	and.pred  	%p1, %p12, %p13;
	not.pred 	%p14, %p1;
	@%p14 bra 	$L__BB5_3;
	ld.shared.u32 	%r14, [%r4+4];
	ld.shared.u32 	%r15, [%r4];
	add.s32 	%r16, %r15, %r14;
	st.shared.u32 	[%r4], %r16;
$L__BB5_3:
	bar.sync 	0;
	and.b32  	%r17, %r2, 3;
	setp.eq.s32 	%p15, %r17, 0;
	add.s32 	%r18, %r3, 2;
	setp.lt.s32 	%p16, %r18, %r6;
	and.pred  	%p2, %p15, %p16;
	not.pred 	%p17, %p2;
	@%p17 bra 	$L__BB5_5;
	ld.shared.u32 	%r19, [%r4+8];
	ld.shared.u32 	%r20, [%r4];
	add.s32 	%r21, %r20, %r19;
	st.shared.u32 	[%r4], %r21;
$L__BB5_5:
	bar.sync 	0;
	and.b32  	%r22, %r2, 7;
	setp.eq.s32 	%p18, %r22, 0;
	add.s32 	%r23, %r3, 4;
	setp.lt.s32 	%p19, %r23, %r6;
	and.pred  	%p3, %p18, %p19;
	not.pred 	%p20, %p3;
	@%p20 bra 	$L__BB5_7;
	ld.shared.u32 	%r24, [%r4+16];
	ld.shared.u32 	%r25, [%r4];
	add.s32 	%r26, %r25, %r24;
	st.shared.u32 	[%r4], %r26;
$L__BB5_7:
	bar.sync 	0;
	and.b32  	%r27, %r2, 15;
	setp.eq.s32 	%p21, %r27, 0;
	add.s32 	%r28, %r3, 8;
	setp.lt.s32 	%p22, %r28, %r6;
	and.pred  	%p4, %p21, %p22;
	not.pred 	%p23, %p4;
	@%p23 bra 	$L__BB5_9;
	ld.shared.u32 	%r29, [%r4+32];
	ld.shared.u32 	%r30, [%r4];
	add.s32 	%r31, %r30, %r29;
	st.shared.u32 	[%r4], %r31;
$L__BB5_9:
	bar.sync 	0;
	and.b32  	%r32, %r2, 31;
	setp.eq.s32 	%p24, %r32, 0;
	add.s32 	%r33, %r3, 16;
	setp.lt.s32 	%p25, %r33, %r6;
	and.pred  	%p5, %p24, %p25;
	not.pred 	%p26, %p5;
	@%p26 bra 	$L__BB5_11;
	ld.shared.u32 	%r34, [%r4+64];
	ld.shared.u32 	%r35, [%r4];
	add.s32 	%r36, %r35, %r34;
	st.shared.u32 	[%r4], %r36;
$L__BB5_11:
	bar.sync 	0;
	and.b32  	%r37, %r2, 63;
	setp.eq.s32 	%p27, %r37, 0;
	add.s32 	%r38, %r3, 32;
	setp.lt.s32 	%p28, %r38, %r6;
	and.pred  	%p6, %p27, %p28;
	not.pred 	%p29, %p6;
	@%p29 bra 	$L__BB5_13;
	ld.shared.u32 	%r39, [%r4+128];
	ld.shared.u32 	%r40, [%r4];
	add.s32 	%r41, %r40, %r39;
	st.shared.u32 	[%r4], %r41;
$L__BB5_13:
	bar.sync 	0;
	and.b32  	%r42, %r2, 127;
	setp.eq.s32 	%p30, %r42, 0;
	add.s32 	%r43, %r3, 64;
	setp.lt.s32 	%p31, %r43, %r6;
	and.pred  	%p7, %p30, %p31;
	not.pred 	%p32, %p7;
	@%p32 bra 	$L__BB5_15;
	ld.shared.u32 	%r44, [%r4+256];
	ld.shared.u32 	%r45, [%r4];
	add.s32 	%r46, %r45, %r44;
	st.shared.u32 	[%r4], %r46;
$L__BB5_15:
	bar.sync 	0;
	and.b32  	%r47, %r2, 255;
	setp.eq.s32 	%p33, %r47, 0;
	add.s32 	%r48, %r3, 128;
	setp.lt.s32 	%p34, %r48, %r6;
	and.pred  	%p8, %p33, %p34;
	not.pred 	%p35, %p8;
	@%p35 bra 	$L__BB5_17;
	ld.shared.u32 	%r49, [%r4+512];
	ld.shared.u32 	%r50, [%r4];
	add.s32 	%r51, %r50, %r49;
	st.shared.u32 	[%r4], %r51;
$L__BB5_17:
	bar.sync 	0;
	and.b32  	%r52, %r2, 511;
	setp.eq.s32 	%p36, %r52, 0;
	add.s32 	%r53, %r3, 256;
	setp.lt.s32 	%p37, %r53, %r6;
	and.pred  	%p9, %p36, %p37;
	not.pred 	%p38, %p9;
	@%p38 bra 	$L__BB5_19;
	ld.shared.u32 	%r54, [%r4+1024];
	ld.shared.u32 	%r55, [%r4];
	add.s32 	%r56, %r55, %r54;
	st.shared.u32 	[%r4], %r56;
$L__BB5_19:
	bar.sync 	0;
	setp.ne.s32 	%p39, %r2, 0;
	add.s32 	%r5, %r3, 512;
	setp.ge.s32 	%p40, %r5, %r6;
	or.pred  	%p41, %p39, %p40;
	@%p41 bra 	$L__BB5_21;
	ld.shared.u32 	%r57, [_ZZ11scanDegreesE9prefixSum+2048];
	ld.shared.u32 	%r58, [%r4];
	add.s32 	%r59, %r58, %r57;
	st.shared.u32 	[%r4], %r59;
$L__BB5_21:
	setp.ne.s32 	%p42, %r2, 0;
	bar.sync 	0;
	@%p42 bra 	$L__BB5_24;
	setp.ge.s32 	%p43, %r5, %r6;
	shr.s32 	%r60, %r1, 10;
	ld.shared.u32 	%r61, [_ZZ11scanDegreesE9prefixSum];
	cvta.to.global.u64 	%rd6, %rd3;
	mul.wide.s32 	%rd7, %r60, 4;
	add.s64 	%rd8, %rd6, %rd7;
	st.global.u32 	[%rd8+4], %r61;
	@%p43 bra 	$L__BB5_24;
	ld.shared.u32 	%r62, [%r4];
	ld.shared.u32 	%r63, [_ZZ11scanDegreesE9prefixSum+2048];
	sub.s32 	%r64, %r62, %r63;
	st.shared.u32 	[%r4], %r64;
	st.shared.u32 	[_ZZ11scanDegreesE9prefixSum+2048], %r62;
$L__BB5_24:
	bar.sync 	0;
	@%p38 bra 	$L__BB5_26;
	ld.shared.u32 	%r65, [%r4];
	ld.shared.u32 	%r66, [%r4+1024];
	sub.s32 	%r67, %r65, %r66;
	st.shared.u32 	[%r4], %r67;
	st.shared.u32 	[%r4+1024], %r65;
$L__BB5_26:
	bar.sync 	0;
	@%p35 bra 	$L__BB5_28;
	ld.shared.u32 	%r68, [%r4];
	ld.shared.u32 	%r69, [%r4+512];
	sub.s32 	%r70, %r68, %r69;
	st.shared.u32 	[%r4], %r70;
	st.shared.u32 	[%r4+512], %r68;
$L__BB5_28:
	bar.sync 	0;
	@%p32 bra 	$L__BB5_30;
	ld.shared.u32 	%r71, [%r4];
	ld.shared.u32 	%r72, [%r4+256];
	sub.s32 	%r73, %r71, %r72;
	st.shared.u32 	[%r4], %r73;
	st.shared.u32 	[%r4+256], %r71;
$L__BB5_30:
	bar.sync 	0;
	@%p29 bra 	$L__BB5_32;
	ld.shared.u32 	%r74, [%r4];
	ld.shared.u32 	%r75, [%r4+128];
	sub.s32 	%r76, %r74, %r75;
	st.shared.u32 	[%r4], %r76;
	st.shared.u32 	[%r4+128], %r74;
$L__BB5_32:
	bar.sync 	0;
	@%p26 bra 	$L__BB5_34;
	ld.shared.u32 	%r77, [%r4];
	ld.shared.u32 	%r78, [%r4+64];
	sub.s32 	%r79, %r77, %r78;
	st.shared.u32 	[%r4], %r79;
	st.shared.u32 	[%r4+64], %r77;
$L__BB5_34:
	bar.sync 	0;
	@%p23 bra 	$L__BB5_36;
	ld.shared.u32 	%r80, [%r4];
	ld.shared.u32 	%r81, [%r4+32];
	sub.s32 	%r82, %r80, %r81;
	st.shared.u32 	[%r4], %r82;
	st.shared.u32 	[%r4+32], %r80;
$L__BB5_36:
	bar.sync 	0;
	@%p20 bra 	$L__BB5_38;
	ld.shared.u32 	%r83, [%r4];
	ld.shared.u32 	%r84, [%r4+16];
	sub.s32 	%r85, %r83, %r84;
	st.shared.u32 	[%r4], %r85;
	st.shared.u32 	[%r4+16], %r83;
$L__BB5_38:
	bar.sync 	0;
	@%p17 bra 	$L__BB5_40;
	ld.shared.u32 	%r86, [%r4];
	ld.shared.u32 	%r87, [%r4+8];
	sub.s32 	%r88, %r86, %r87;
	st.shared.u32 	[%r4], %r88;
	st.shared.u32 	[%r4+8], %r86;
$L__BB5_40:
	bar.sync 	0;
	@%p14 bra 	$L__BB5_42;
	ld.shared.u32 	%r89, [%r4];
	ld.shared.u32 	%r90, [%r4+4];
	sub.s32 	%r91, %r89, %r90;
	st.shared.u32 	[%r4], %r91;
	st.shared.u32 	[%r4+4], %r89;
$L__BB5_42:
	bar.sync 	0;
	ld.shared.u32 	%r92, [%r4];
	st.global.u32 	[%rd1], %r92;
$L__BB5_43:
	ret;

}
	// .globl	assignVerticesNextQueue
.visible .entry assignVerticesNextQueue(
	.param .u64 .ptr .align 1 assignVerticesNextQueue_param_0,
	.param .u64 .ptr .align 1 assignVerticesNextQueue_param_1,
	.param .u64 .ptr .align 1 assignVerticesNextQueue_param_2,
	.param .u64 .ptr .align 1 assignVerticesNextQueue_param_3,
	.param .u32 assignVerticesNextQueue_param_4,
	.param .u64 .ptr .align 1 assignVerticesNextQueue_param_5,
	.param .u64 .ptr .align 1 assignVerticesNextQueue_param_6,
	.param .u64 .ptr .align 1 assignVerticesNextQueue_param_7,
	.param .u64 .ptr .align 1 assignVerticesNextQueue_param_8,
	.param .u32 assignVerticesNextQueue_param_9
)
{
	.reg .pred 	%p<9>;
	.reg .b32 	%r<41>;
	.reg .b64 	%rd<32>;
	// demoted variable
	.shared .align 4 .u32 _ZZ23assignVerticesNextQueueE15sharedIncrement;
	ld.param.u64 	%rd6, [assignVerticesNextQueue_param_0];
	ld.param.u64 	%rd7, [assignVerticesNextQueue_param_1];
	ld.param.u64 	%rd8, [assignVerticesNextQueue_param_2];
	ld.param.u64 	%rd9, [assignVerticesNextQueue_param_3];
	ld.param.u32 	%r22, [assignVerticesNextQueue_param_4];
	ld.param.u64 	%rd10, [assignVerticesNextQueue_param_5];
	ld.param.u64 	%rd11, [assignVerticesNextQueue_param_6];
	ld.param.u64 	%rd12, [assignVerticesNextQueue_param_7];
	ld.param.u64 	%rd13, [assignVerticesNextQueue_param_8];
	mov.u32 	%r23, %ctaid.x;
	mov.u32 	%r24, %ntid.x;
	mul.lo.s32 	%r1, %r23, %r24;
	mov.u32 	%r2, %tid.x;
	add.s32 	%r3, %r1, %r2;
	setp.ge.s32 	%p1, %r3, %r22;
	@%p1 bra 	$L__BB6_10;
	setp.ne.s32 	%p2, %r2, 0;
	@%p2 bra 	$L__BB6_3;
	shr.s32 	%r25, %r1, 10;
	cvta.to.global.u64 	%rd14, %rd13;
	mul.wide.s32 	%rd15, %r25, 4;
	add.s64 	%rd16, %rd14, %rd15;
	ld.global.u32 	%r26, [%rd16];
	st.shared.u32 	[_ZZ23assignVerticesNextQueueE15sharedIncrement], %r26;
$L__BB6_3:
	setp.eq.s32 	%p3, %r2, 0;
	bar.sync 	0;
	mov.b32 	%r33, 0;
	@%p3 bra 	$L__BB6_5;
	cvta.to.global.u64 	%rd17, %rd12;
	mul.wide.s32 	%rd18, %r3, 4;
	add.s64 	%rd19, %rd17, %rd18;
	ld.global.u32 	%r33, [%rd19+-4];
$L__BB6_5:
	cvta.to.global.u64 	%rd20, %rd10;
	mul.wide.s32 	%rd21, %r3, 4;
	add.s64 	%rd22, %rd20, %rd21;
	ld.global.u32 	%r6, [%rd22];
	cvta.to.global.u64 	%rd23, %rd7;
	mul.wide.s32 	%rd24, %r6, 4;
	add.s64 	%rd1, %rd23, %rd24;
	cvta.to.global.u64 	%rd25, %rd8;
	add.s64 	%rd2, %rd25, %rd24;
	ld.global.u32 	%r38, [%rd2];
	setp.lt.s32 	%p4, %r38, 1;
	@%p4 bra 	$L__BB6_10;
	ld.global.u32 	%r39, [%rd1];
	ld.shared.u32 	%r29, [_ZZ23assignVerticesNextQueueE15sharedIncrement];
	add.s32 	%r9, %r33, %r29;
	cvta.to.global.u64 	%rd3, %rd6;
	cvta.to.global.u64 	%rd4, %rd9;
	cvta.to.global.u64 	%rd5, %rd11;
	mov.b32 	%r40, 0;
	mov.u32 	%r36, %r39;
$L__BB6_7:
	mul.wide.s32 	%rd26, %r36, 4;
	add.s64 	%rd27, %rd3, %rd26;
	ld.global.u32 	%r14, [%rd27];
	mul.wide.s32 	%rd28, %r14, 4;
	add.s64 	%rd29, %rd4, %rd28;
	ld.global.u32 	%r30, [%rd29];
	setp.ne.s32 	%p5, %r30, %r36;
	setp.eq.s32 	%p6, %r14, %r6;
	or.pred  	%p7, %p6, %p5;
	@%p7 bra 	$L__BB6_9;
	add.s32 	%r31, %r40, %r9;
	mul.wide.s32 	%rd30, %r31, 4;
	add.s64 	%rd31, %rd5, %rd30;
	st.global.u32 	[%rd31], %r14;
	add.s32 	%r40, %r40, 1;
	ld.global.u32 	%r39, [%rd1];
	ld.global.u32 	%r38, [%rd2];
$L__BB6_9:
	add.s32 	%r36, %r36, 1;
	add.s32 	%r32, %r38, %r39;
	setp.lt.s32 	%p8, %r36, %r32;
	@%p8 bra 	$L__BB6_7;
$L__BB6_10:
	ret;

}
	// .globl	scanBfsFusedKernel
.visible .entry scanBfsFusedKernel(
	.param .u64 .ptr .align 1 scanBfsFusedKernel_param_0,
	.param .u32 scanBfsFusedKernel_param_1,
	.param .u64 .ptr .align 1 scanBfsFusedKernel_param_2,
	.param .u64 .ptr .align 1 scanBfsFusedKernel_param_3,
	.param .u64 .ptr .align 1 scanBfsFusedKernel_param_4,
	.param .u64 .ptr .align 1 scanBfsFusedKernel_param_5,
	.param .u64 .ptr .align 1 scanBfsFusedKernel_param_6,
	.param .u64 .ptr .align 1 scanBfsFusedKernel_param_7,
	.param .u64 .ptr .align 1 scanBfsFusedKernel_param_8,
	.param .u32 scanBfsFusedKernel_param_9
)
{
	.reg .pred 	%p<64>;
	.reg .b32 	%r<289>;
	.reg .b64 	%rd<57>;

	ld.param.u64 	%rd8, [scanBfsFusedKernel_param_0];
	ld.param.u32 	%r65, [scanBfsFusedKernel_param_1];
	ld.param.u64 	%rd11, [scanBfsFusedKernel_param_2];
	ld.param.u64 	%rd9, [scanBfsFusedKernel_param_3];
	ld.param.u64 	%rd10, [scanBfsFusedKernel_param_4];
	ld.param.u64 	%rd12, [scanBfsFusedKernel_param_5];
	ld.param.u64 	%rd13, [scanBfsFusedKernel_param_6];
	ld.param.u64 	%rd14, [scanBfsFusedKernel_param_7];
	ld.param.u64 	%rd15, [scanBfsFusedKernel_param_8];
	ld.param.u32 	%r64, [scanBfsFusedKernel_param_9];
	cvta.to.global.u64 	%rd1, %rd14;
	cvta.to.global.u64 	%rd2, %rd12;
	cvta.to.global.u64 	%rd3, %rd13;
	cvta.to.global.u64 	%rd4, %rd11;
	cvta.to.global.u64 	%rd5, %rd15;
	mov.u32 	%r66, %ctaid.x;
	mov.u32 	%r1, %ntid.x;
	mov.u32 	%r2, %tid.x;
	mad.lo.s32 	%r3, %r66, %r1, %r2;
	setp.ge.s32 	%p1, %r3, %r65;
	@%p1 bra 	$L__BB7_99;
	cvta.to.global.u64 	%rd16, %rd8;
	cvta.to.global.u64 	%rd17, %rd9;
	cvta.to.global.u64 	%rd18, %rd10;
	mul.wide.s32 	%rd19, %r3, 4;
	add.s64 	%rd20, %rd16, %rd19;
	ld.global.nc.u32 	%r4, [%rd20];
	mul.wide.s32 	%rd21, %r4, 4;
	add.s64 	%rd22, %rd17, %rd21;
	ld.global.nc.u32 	%r5, [%rd22];
	add.s64 	%rd23, %rd18, %rd21;
	ld.global.nc.u32 	%r6, [%rd23];
	setp.lt.s32 	%p2, %r6, 1;
	@%p2 bra 	$L__BB7_18;
	add.s32 	%r7, %r64, 1;
	and.b32  	%r8, %r6, 3;
	setp.lt.u32 	%p3, %r6, 4;
	mov.b32 	%r270, 0;
	@%p3 bra 	$L__BB7_13;
	and.b32  	%r270, %r6, 2147483644;
	neg.s32 	%r269, %r270;
	add.s64 	%rd6, %rd4, 8;
	mov.u32 	%r268, %r5;
$L__BB7_4:
	mul.wide.s32 	%rd24, %r268, 4;
	add.s64 	%rd7, %rd6, %rd24;
	ld.global.nc.u32 	%r13, [%rd7+-8];
	mul.wide.s32 	%rd25, %r13, 4;
	add.s64 	%rd26, %rd3, %rd25;
	atom.relaxed.global.cas.b32 	%r68, [%rd26], 2147483647, %r4;
	setp.ne.s32 	%p4, %r68, 2147483647;
	@%p4 bra 	$L__BB7_6;
	add.s64 	%rd28, %rd2, %rd25;
	st.global.u32 	[%rd28], %r7;
	atom.global.add.u32 	%r69, [%rd5], 1;
	mul.wide.s32 	%rd29, %r69, 4;
	add.s64 	%rd30, %rd1, %rd29;
	st.global.u32 	[%rd30], %r13;
$L__BB7_6:
	ld.global.nc.u32 	%r14, [%rd7+-4];
	mul.wide.s32 	%rd31, %r14, 4;
	add.s64 	%rd32, %rd3, %rd31;
	atom.relaxed.global.cas.b32 	%r70, [%rd32], 2147483647, %r4;
	setp.ne.s32 	%p5, %r70, 2147483647;
	@%p5 bra 	$L__BB7_8;
	add.s64 	%rd34, %rd2, %rd31;
	st.global.u32 	[%rd34], %r7;
	atom.global.add.u32 	%r71, [%rd5], 1;
	mul.wide.s32 	%rd35, %r71, 4;
	add.s64 	%rd36, %rd1, %rd35;
	st.global.u32 	[%rd36], %r14;
$L__BB7_8:
	ld.global.nc.u32 	%r15, [%rd7];
	mul.wide.s32 	%rd37, %r15, 4;
	add.s64 	%rd38, %rd3, %rd37;
	atom.relaxed.global.cas.b32 	%r72, [%rd38], 2147483647, %r4;
	setp.ne.s32 	%p6, %r72, 2147483647;
	@%p6 bra 	$L__BB7_10;
	add.s64 	%rd40, %rd2, %rd37;
	st.global.u32 	[%rd40], %r7;
	atom.global.add.u32 	%r73, [%rd5], 1;
	mul.wide.s32 	%rd41, %r73, 4;
	add.s64 	%rd42, %rd1, %rd41;
	st.global.u32 	[%rd42], %r15;
$L__BB7_10:
	ld.global.nc.u32 	%r16, [%rd7+4];
	mul.wide.s32 	%rd43, %r16, 4;
	add.s64 	%rd44, %rd3, %rd43;
	atom.relaxed.global.cas.b32 	%r74, [%rd44], 2147483647, %r4;
	setp.ne.s32 	%p7, %r74, 2147483647;
	@%p7 bra 	$L__BB7_12;
	add.s64 	%rd46, %rd2, %rd43;
	st.global.u32 	[%rd46], %r7;
	atom.global.add.u32 	%r75, [%rd5], 1;
	mul.wide.s32 	%rd47, %r75, 4;
	add.s64 	%rd48, %rd1, %rd47;
	st.global.u32 	[%rd48], %r16;
$L__BB7_12:
	add.s32 	%r269, %r269, 4;
	add.s32 	%r268, %r268, 4;
	setp.ne.s32 	%p8, %r269, 0;
	@%p8 bra 	$L__BB7_4;
$L__BB7_13:
	setp.eq.s32 	%p9, %r8, 0;
	@%p9 bra 	$L__BB7_18;
	add.s32 	%r272, %r270, %r5;
	neg.s32 	%r271, %r8;
$L__BB7_15:
	.pragma "nounroll";
	mul.wide.s32 	%rd49, %r272, 4;
	add.s64 	%rd50, %rd4, %rd49;
	ld.global.nc.u32 	%r24, [%rd50];
	mul.wide.s32 	%rd51, %r24, 4;
	add.s64 	%rd52, %rd3, %rd51;
	atom.relaxed.global.cas.b32 	%r76, [%rd52], 2147483647, %r4;
	setp.ne.s32 	%p10, %r76, 2147483647;
	@%p10 bra 	$L__BB7_17;
	add.s64 	%rd54, %rd2, %rd51;
	st.global.u32 	[%rd54], %r7;
	atom.global.add.u32 	%r77, [%rd5], 1;
	mul.wide.s32 	%rd55, %r77, 4;
	add.s64 	%rd56, %rd1, %rd55;
	st.global.u32 	[%rd56], %r24;
$L__BB7_17:
	add.s32 	%r272, %r272, 1;
	add.s32 	%r271, %r271, 1;
	setp.ne.s32 	%p11, %r271, 0;
	@%p11 bra 	$L__BB7_15;
$L__BB7_18:
	shl.b32 	%r78, %r1, 2;
	mov.u32 	%r79, shared;
	add.s32 	%r27, %r79, %r78;
	add.s32 	%r28, %r27, %r78;
	and.b32  	%r80, %r2, 31;
	shl.b32 	%r81, %r2, 2;
	add.s32 	%r82, %r79, %r81;
	mov.b32 	%r83, 0;
	st.shared.u32 	[%r82], %r83;
	bar.sync 	0;
	shfl.sync.up.b32	%r84|%p12, %r83, 1, 0, -1;
	setp.eq.s32 	%p13, %r80, 0;
	selp.b32 	%r85, 0, %r84, %p13;
	shfl.sync.up.b32	%r86|%p14, %r85, 2, 0, -1;
	setp.lt.u32 	%p15, %r80, 2;
	selp.b32 	%r87, 0, %r86, %p15;
	add.s32 	%r88, %r87, %r85;
	shfl.sync.up.b32	%r89|%p16, %r88, 4, 0, -1;
	setp.lt.u32 	%p17, %r80, 4;
	selp.b32 	%r90, 0, %r89, %p17;
	add.s32 	%r91, %r90, %r88;
	shfl.sync.up.b32	%r92|%p18, %r91, 8, 0, -1;
	setp.lt.u32 	%p19, %r80, 8;
	selp.b32 	%r93, 0, %r92, %p19;
	add.s32 	%r94, %r93, %r91;
	shfl.sync.up.b32	%r95|%p20, %r94, 16, 0, -1;
	setp.lt.u32 	%p21, %r80, 16;
	selp.b32 	%r96, 0, %r95, %p21;
	add.s32 	%r29, %r96, %r94;
	setp.ne.s32 	%p22, %r80, 31;
	@%p22 bra 	$L__BB7_20;
	shr.u32 	%r97, %r2, 3;
	and.b32  	%r98, %r97, 124;
	add.s32 	%r99, %r28, %r98;
	st.shared.u32 	[%r99], %r29;
$L__BB7_20:
	add.s32 	%r101, %r27, %r81;
	st.shared.u32 	[%r101], %r29;
	bar.sync 	0;
	and.b32  	%r102, %r2, 992;
	setp.ne.s32 	%p23, %r102, 0;
	@%p23 bra 	$L__BB7_84;
	add.s32 	%r30, %r28, %r81;
	setp.ne.s32 	%p24, %r2, 1;
	@%p24 bra 	$L__BB7_23;
	ld.shared.u32 	%r104, [%r30+-4];
	ld.shared.u32 	%r105, [%r30];
	add.s32 	%r106, %r105, %r104;
	st.shared.u32 	[%r30], %r106;
$L__BB7_23:
	bar.sync 	0;
	setp.ne.s32 	%p25, %r2, 2;
	@%p25 bra 	$L__BB7_25;
	ld.shared.u32 	%r107, [%r30+-4];
	ld.shared.u32 	%r108, [%r30];
	add.s32 	%r109, %r108, %r107;
	st.shared.u32 	[%r30], %r109;
$L__BB7_25:
	bar.sync 	0;
	setp.ne.s32 	%p26, %r2, 3;
	@%p26 bra 	$L__BB7_27;
	ld.shared.u32 	%r110, [%r30+-4];
	ld.shared.u32 	%r111, [%r30];
	add.s32 	%r112, %r111, %r110;
	st.shared.u32 	[%r30], %r112;
$L__BB7_27:
	bar.sync 	0;
	setp.ne.s32 	%p27, %r2, 4;
	@%p27 bra 	$L__BB7_29;
	ld.shared.u32 	%r113, [%r30+-4];
	ld.shared.u32 	%r114, [%r30];
	add.s32 	%r115, %r114, %r113;
	st.shared.u32 	[%r30], %r115;
$L__BB7_29:
	bar.sync 	0;
	setp.ne.s32 	%p28, %r2, 5;
	@%p28 bra 	$L__BB7_31;
	ld.shared.u32 	%r116, [%r30+-4];
	ld.shared.u32 	%r117, [%r30];
	add.s32 	%r118, %r117, %r116;
	st.shared.u32 	[%r30], %r118;
$L__BB7_31:
	bar.sync 	0;
	setp.ne.s32 	%p29, %r2, 6;
	@%p29 bra 	$L__BB7_33;
	ld.shared.u32 	%r119, [%r30+-4];
	ld.shared.u32 	%r120, [%r30];
	add.s32 	%r121, %r120, %r119;
	st.shared.u32 	[%r30], %r121;
$L__BB7_33:
	bar.sync 	0;
	setp.ne.s32 	%p30, %r2, 7;
	@%p30 bra 	$L__BB7_35;
	ld.shared.u32 	%r122, [%r30+-4];
	ld.shared.u32 	%r123, [%r30];
	add.s32 	%r124, %r123, %r122;
	st.shared.u32 	[%r30], %r124;
$L__BB7_35:
	bar.sync 	0;
	setp.ne.s32 	%p31, %r2, 8;
	@%p31 bra 	$L__BB7_37;
	ld.shared.u32 	%r125, [%r30+-4];
	ld.shared.u32 	%r126, [%r30];
	add.s32 	%r127, %r126, %r125;
	st.shared.u32 	[%r30], %r127;
$L__BB7_37:
	bar.sync 	0;
	setp.ne.s32 	%p32, %r2, 9;
	@%p32 bra 	$L__BB7_39;
	ld.shared.u32 	%r128, [%r30+-4];
	ld.shared.u32 	%r129, [%r30];
	add.s32 	%r130, %r129, %r128;
	st.shared.u32 	[%r30], %r130;
$L__BB7_39:
	bar.sync 	0;
	setp.ne.s32 	%p33, %r2, 10;
	@%p33 bra 	$L__BB7_41;
	ld.shared.u32 	%r131, [%r30+-4];
	ld.shared.u32 	%r132, [%r30];
	add.s32 	%r133, %r132, %r131;
	st.shared.u32 	[%r30], %r133;
$L__BB7_41:
	bar.sync 	0;
	setp.ne.s32 	%p34, %r2, 11;
	@%p34 bra 	$L__BB7_43;
	ld.shared.u32 	%r134, [%r30+-4];
	ld.shared.u32 	%r135, [%r30];
	add.s32 	%r136, %r135, %r134;
	st.shared.u32 	[%r30], %r136;
$L__BB7_43:
	bar.sync 	0;
	setp.ne.s32 	%p35, %r2, 12;
	@%p35 bra 	$L__BB7_45;
	ld.shared.u32 	%r137, [%r30+-4];
	ld.shared.u32 	%r138, [%r30];
	add.s32 	%r139, %r138, %r137;
	st.shared.u32 	[%r30], %r139;
$L__BB7_45:
	bar.sync 	0;
	setp.ne.s32 	%p36, %r2, 13;
	@%p36 bra 	$L__BB7_47;
	ld.shared.u32 	%r140, [%r30+-4];
	ld.shared.u32 	%r141, [%r30];
	add.s32 	%r142, %r141, %r140;
	st.shared.u32 	[%r30], %r142;
$L__BB7_47:
	bar.sync 	0;
	setp.ne.s32 	%p37, %r2, 14;
	@%p37 bra 	$L__BB7_49;
	ld.shared.u32 	%r143, [%r30+-4];
	ld.shared.u32 	%r144, [%r30];
	add.s32 	%r145, %r144, %r143;
	st.shared.u32 	[%r30], %r145;
$L__BB7_49:
	bar.sync 	0;
	setp.ne.s32 	%p38, %r2, 15;
	@%p38 bra 	$L__BB7_51;
	ld.shared.u32 	%r146, [%r30+-4];
	ld.shared.u32 	%r147, [%r30];
	add.s32 	%r148, %r147, %r146;
	st.shared.u32 	[%r30], %r148;
$L__BB7_51:
	bar.sync 	0;
	setp.ne.s32 	%p39, %r2, 16;
	@%p39 bra 	$L__BB7_53;
	ld.shared.u32 	%r149, [%r30+-4];
	ld.shared.u32 	%r150, [%r30];
	add.s32 	%r151, %r150, %r149;
	st.shared.u32 	[%r30], %r151;
$L__BB7_53:
	bar.sync 	0;
	setp.ne.s32 	%p40, %r2, 17;
	@%p40 bra 	$L__BB7_55;
	ld.shared.u32 	%r152, [%r30+-4];
	ld.shared.u32 	%r153, [%r30];
	add.s32 	%r154, %r153, %r152;
	st.shared.u32 	[%r30], %r154;
$L__BB7_55:
	bar.sync 	0;
	setp.ne.s32 	%p41, %r2, 18;
	@%p41 bra 	$L__BB7_57;
	ld.shared.u32 	%r155, [%r30+-4];
	ld.shared.u32 	%r156, [%r30];
	add.s32 	%r157, %r156, %r155;
	st.shared.u32 	[%r30], %r157;
$L__BB7_57:
	bar.sync 	0;
	setp.ne.s32 	%p42, %r2, 19;
	@%p42 bra 	$L__BB7_59;
	ld.shared.u32 	%r158, [%r30+-4];
	ld.shared.u32 	%r159, [%r30];
	add.s32 	%r160, %r159, %r158;
	st.shared.u32 	[%r30], %r160;
$L__BB7_59:
	bar.sync 	0;
	setp.ne.s32 	%p43, %r2, 20;
	@%p43 bra 	$L__BB7_61;
	ld.shared.u32 	%r161, [%r30+-4];
	ld.shared.u32 	%r162, [%r30];
	add.s32 	%r163, %r162, %r161;
	st.shared.u32 	[%r30], %r163;
$L__BB7_61:
	bar.sync 	0;
	setp.ne.s32 	%p44, %r2, 21;
	@%p44 bra 	$L__BB7_63;
	ld.shared.u32 	%r164, [%r30+-4];
	ld.shared.u32 	%r165, [%r30];
	add.s32 	%r166, %r165, %r164;
	st.shared.u32 	[%r30], %r166;
$L__BB7_63:
	bar.sync 	0;
	setp.ne.s32 	%p45, %r2, 22;
	@%p45 bra 	$L__BB7_65;
	ld.shared.u32 	%r167, [%r30+-4];
	ld.shared.u32 	%r168, [%r30];
	add.s32 	%r169, %r168, %r167;
	st.shared.u32 	[%r30], %r169;
$L__BB7_65:
	bar.sync 	0;
	setp.ne.s32 	%p46, %r2, 23;
	@%p46 bra 	$L__BB7_67;
	ld.shared.u32 	%r170, [%r30+-4];
	ld.shared.u32 	%r171, [%r30];
	add.s32 	%r172, %r171, %r170;
	st.shared.u32 	[%r30], %r172;
$L__BB7_67:
	bar.sync 	0;
	setp.ne.s32 	%p47, %r2, 24;
	@%p47 bra 	$L__BB7_69;
	ld.shared.u32 	%r173, [%r30+-4];
	ld.shared.u32 	%r174, [%r30];
	add.s32 	%r175, %r174, %r173;
	st.shared.u32 	[%r30], %r175;
$L__BB7_69:
	bar.sync 	0;
	setp.ne.s32 	%p48, %r2, 25;
	@%p48 bra 	$L__BB7_71;
	ld.shared.u32 	%r176, [%r30+-4];
	ld.shared.u32 	%r177, [%r30];
	add.s32 	%r178, %r177, %r176;
	st.shared.u32 	[%r30], %r178;
$L__BB7_71:
	bar.sync 	0;
	setp.ne.s32 	%p49, %r2, 26;
	@%p49 bra 	$L__BB7_73;
	ld.shared.u32 	%r179, [%r30+-4];
	ld.shared.u32 	%r180, [%r30];
	add.s32 	%r181, %r180, %r179;
	st.shared.u32 	[%r30], %r181;
$L__BB7_73:
	bar.sync 	0;
	setp.ne.s32 	%p50, %r2, 27;
	@%p50 bra 	$L__BB7_75;
	ld.shared.u32 	%r182, [%r30+-4];
	ld.shared.u32 	%r183, [%r30];
	add.s32 	%r184, %r183, %r182;
	st.shared.u32 	[%r30], %r184;
$L__BB7_75:
	bar.sync 	0;
	setp.ne.s32 	%p51, %r2, 28;
	@%p51 bra 	$L__BB7_77;
	ld.shared.u32 	%r185, [%r30+-4];
	ld.shared.u32 	%r186, [%r30];
	add.s32 	%r187, %r186, %r185;
	st.shared.u32 	[%r30], %r187;
$L__BB7_77:
	bar.sync 	0;
	setp.ne.s32 	%p52, %r2, 29;
	@%p52 bra 	$L__BB7_79;
	ld.shared.u32 	%r188, [%r30+-4];
	ld.shared.u32 	%r189, [%r30];
	add.s32 	%r190, %r189, %r188;
	st.shared.u32 	[%r30], %r190;
$L__BB7_79:
	bar.sync 	0;
	setp.ne.s32 	%p53, %r2, 30;
	@%p53 bra 	$L__BB7_81;
	ld.shared.u32 	%r191, [%r30+-4];
	ld.shared.u32 	%r192, [%r30];
	add.s32 	%r193, %r192, %r191;
	st.shared.u32 	[%r30], %r193;
$L__BB7_81:
	bar.sync 	0;
	setp.ne.s32 	%p54, %r2, 31;
	@%p54 bra 	$L__BB7_83;
	ld.shared.u32 	%r194, [%r30+-4];
	ld.shared.u32 	%r195, [%r30];
	add.s32 	%r196, %r195, %r194;
	st.shared.u32 	[%r30], %r196;
$L__BB7_83:
	bar.sync 	0;
$L__BB7_84:
	bar.sync 	0;
	setp.ne.s32 	%p55, %r2, 0;
	@%p55 bra 	$L__BB7_98;
	and.b32  	%r31, %r1, 15;
	setp.lt.u32 	%p56, %r1, 16;
	mov.b32 	%r280, 0;
	mov.u32 	%r288, %r280;
	@%p56 bra 	$L__BB7_88;
	and.b32  	%r280, %r1, 2032;
	add.s32 	%r273, %r79, 32;
	and.b32  	%r202, %r1, -16;
	neg.s32 	%r274, %r202;
	mov.b32 	%r288, 0;
$L__BB7_87:
	.pragma "nounroll";
	ld.shared.v4.u32 	{%r203, %r204, %r205, %r206}, [%r273+-32];
	add.s32 	%r207, %r203, %r288;
	add.s32 	%r208, %r204, %r207;
	add.s32 	%r209, %r205, %r208;
	add.s32 	%r210, %r206, %r209;
	ld.shared.v4.u32 	{%r211, %r212, %r213, %r214}, [%r273+-16];
	add.s32 	%r215, %r211, %r210;
	add.s32 	%r216, %r212, %r215;
	add.s32 	%r217, %r213, %r216;
	add.s32 	%r218, %r214, %r217;
	ld.shared.v4.u32 	{%r219, %r220, %r221, %r222}, [%r273];
	add.s32 	%r223, %r219, %r218;
	add.s32 	%r224, %r220, %r223;
	add.s32 	%r225, %r221, %r224;
	add.s32 	%r226, %r222, %r225;
	ld.shared.v4.u32 	{%r227, %r228, %r229, %r230}, [%r273+16];
	add.s32 	%r231, %r227, %r226;
	add.s32 	%r232, %r228, %r231;
	add.s32 	%r233, %r229, %r232;
	add.s32 	%r288, %r230, %r233;
	add.s32 	%r274, %r274, 16;
	add.s32 	%r273, %r273, 64;
	setp.ne.s32 	%p57, %r274, 0;
	@%p57 bra 	$L__BB7_87;
$L__BB7_88:
	setp.eq.s32 	%p58, %r31, 0;
	@%p58 bra 	$L__BB7_97;
	and.b32  	%r43, %r1, 7;
	setp.lt.u32 	%p59, %r31, 8;
	@%p59 bra 	$L__BB7_91;
	shl.b32 	%r235, %r280, 2;
	add.s32 	%r237, %r79, %r235;
	ld.shared.u32 	%r238, [%r237];
	add.s32 	%r239, %r238, %r288;
	ld.shared.u32 	%r240, [%r237+4];
	add.s32 	%r241, %r240, %r239;
	ld.shared.u32 	%r242, [%r237+8];
	add.s32 	%r243, %r242, %r241;
	ld.shared.u32 	%r244, [%r237+12];
	add.s32 	%r245, %r244, %r243;
	ld.shared.u32 	%r246, [%r237+16];
	add.s32 	%r247, %r246, %r245;
	ld.shared.u32 	%r248, [%r237+20];
	add.s32 	%r249, %r248, %r247;
	ld.shared.u32 	%r250, [%r237+24];
	add.s32 	%r251, %r250, %r249;
	ld.shared.u32 	%r252, [%r237+28];
	add.s32 	%r288, %r252, %r251;
	add.s32 	%r280, %r280, 8;
$L__BB7_91:
	setp.eq.s32 	%p60, %r43, 0;
	@%p60 bra 	$L__BB7_97;
	and.b32  	%r49, %r1, 3;
	setp.lt.u32 	%p61, %r43, 4;
	@%p61 bra 	$L__BB7_94;
	shl.b32 	%r254, %r280, 2;
	add.s32 	%r256, %r79, %r254;
	ld.shared.u32 	%r257, [%r256];
	add.s32 	%r258, %r257, %r288;
	ld.shared.u32 	%r259, [%r256+4];
	add.s32 	%r260, %r259, %r258;
	ld.shared.u32 	%r261, [%r256+8];
	add.s32 	%r262, %r261, %r260;
	ld.shared.u32 	%r263, [%r256+12];
	add.s32 	%r288, %r263, %r262;
	add.s32 	%r280, %r280, 4;
$L__BB7_94:
	setp.eq.s32 	%p62, %r49, 0;
	@%p62 bra 	$L__BB7_97;
	shl.b32 	%r264, %r280, 2;
	add.s32 	%r286, %r79, %r264;
	neg.s32 	%r285, %r49;
$L__BB7_96:
	.pragma "nounroll";
	ld.shared.u32 	%r266, [%r286];
	add.s32 	%r288, %r266, %r288;
	add.s32 	%r286, %r286, 4;
	add.s32 	%r285, %r285, 1;
	setp.ne.s32 	%p63, %r285, 0;
	@%p63 bra 	$L__BB7_96;
$L__BB7_97:
	atom.global.add.u32 	%r267, [%rd5], %r288;
	st.shared.u32 	[%r28+128], %r267;
$L__BB7_98:
	bar.sync 	0;
$L__BB7_99:
	ret;

}
	// .globl	scanBfsFusedKernel_WM
.visible .entry scanBfsFusedKernel_WM(
	.param .u64 .ptr .align 1 scanBfsFusedKernel_WM_param_0,
	.param .u32 scanBfsFusedKernel_WM_param_1,
	.param .u64 .ptr .align 1 scanBfsFusedKernel_WM_param_2,
	.param .u64 .ptr .align 1 scanBfsFusedKernel_WM_param_3,
	.param .u64 .ptr .align 1 scanBfsFusedKernel_WM_param_4,
	.param .u64 .ptr .align 1 scanBfsFusedKernel_WM_param_5,
	.param .u64 .ptr .align 1 scanBfsFusedKernel_WM_param_6,
	.param .u64 .ptr .align 1 scanBfsFusedKernel_WM_param_7,
	.param .u64 .ptr .align 1 scanBfsFusedKernel_WM_param_8,
	.param .u32 scanBfsFusedKernel_WM_param_9
)
{
	.reg .pred 	%p<50>;
	.reg .b32 	%r<211>;
	.reg .b64 	%rd<30>;

	ld.param.u64 	%rd6, [scanBfsFusedKernel_WM_param_0];
	ld.param.u32 	%r29, [scanBfsFusedKernel_WM_param_1];
	ld.param.u64 	%rd7, [scanBfsFusedKernel_WM_param_2];
	ld.param.u64 	%rd8, [scanBfsFusedKernel_WM_param_3];
	ld.param.u64 	%rd9, [scanBfsFusedKernel_WM_param_4];
	ld.param.u64 	%rd10, [scanBfsFusedKernel_WM_param_5];
	ld.param.u64 	%rd11, [scanBfsFusedKernel_WM_param_6];
	ld.param.u64 	%rd12, [scanBfsFusedKernel_WM_param_7];
	ld.param.u64 	%rd13, [scanBfsFusedKernel_WM_param_8];
	ld.param.u32 	%r26, [scanBfsFusedKernel_WM_param_9];
	mov.u32 	%r1, %tid.x;
	and.b32  	%r209, %r1, 31;
	and.b32  	%r3, %r1, 992;
	mov.u32 	%r30, %ctaid.x;
	mov.u32 	%r31, %ntid.x;
	mad.lo.s32 	%r32, %r30, %r31, %r1;
	and.b32  	%r4, %r31, 2016;
	and.b32  	%r33, %r32, -32;
	or.b32  	%r5, %r33, %r209;
	setp.ge.s32 	%p1, %r5, %r29;
	mov.b32 	%r207, 0;
	mov.b32 	%r206, -1;
	mov.u32 	%r208, %r207;
	@%p1 bra 	$L__BB8_3;
	cvta.to.global.u64 	%rd14, %rd6;
	mul.wide.s32 	%rd15, %r5, 4;
	add.s64 	%rd16, %rd14, %rd15;
	ld.global.nc.u32 	%r6, [%rd16];
	setp.eq.s32 	%p2, %r6, -1;
	@%p2 bra 	$L__BB8_3;
	cvta.to.global.u64 	%rd17, %rd8;
	mul.wide.s32 	%rd18, %r6, 4;
	add.s64 	%rd19, %rd17, %rd18;
	ld.global.nc.u32 	%r208, [%rd19];
	cvta.to.global.u64 	%rd20, %rd9;
	add.s64 	%rd21, %rd20, %rd18;
	ld.global.nc.u32 	%r207, [%rd21];
	mov.u32 	%r206, %r6;
$L__BB8_3:
	shl.b32 	%r36, %r4, 2;
	mov.u32 	%r37, shared;
	add.s32 	%r12, %r37, %r36;
	add.s32 	%r13, %r12, %r36;
	add.s32 	%r14, %r13, %r36;
	add.s32 	%r38, %r3, %r209;
	shl.b32 	%r39, %r38, 2;
	add.s32 	%r40, %r37, %r39;
	st.shared.u32 	[%r40], %r206;
	add.s32 	%r41, %r12, %r39;
	st.shared.u32 	[%r41], %r208;
	add.s32 	%r42, %r13, %r39;
	st.shared.u32 	[%r42], %r207;
	bar.sync 	0;
	ld.shared.u32 	%r43, [%r42];
	shfl.sync.up.b32	%r44|%p3, %r43, 1, 0, -1;
	setp.eq.s32 	%p4, %r209, 0;
	selp.b32 	%r45, 0, %r44, %p4;
	add.s32 	%r46, %r45, %r43;
	shfl.sync.up.b32	%r47|%p5, %r46, 2, 0, -1;
	setp.lt.u32 	%p6, %r209, 2;
	selp.b32 	%r48, 0, %r47, %p6;
	add.s32 	%r49, %r48, %r46;
	shfl.sync.up.b32	%r50|%p7, %r49, 4, 0, -1;
	setp.lt.u32 	%p8, %r209, 4;
	selp.b32 	%r51, 0, %r50, %p8;
	add.s32 	%r52, %r51, %r49;
	shfl.sync.up.b32	%r53|%p9, %r52, 8, 0, -1;
	setp.lt.u32 	%p10, %r209, 8;
	selp.b32 	%r54, 0, %r53, %p10;
	add.s32 	%r55, %r54, %r52;
	shfl.sync.up.b32	%r56|%p11, %r55, 16, 0, -1;
	setp.lt.u32 	%p12, %r209, 16;
	selp.b32 	%r57, 0, %r56, %p12;
	add.s32 	%r58, %r57, %r55;
	sub.s32 	%r59, %r58, %r43;
	add.s32 	%r60, %r14, %r39;
	st.shared.u32 	[%r60], %r59;
	shfl.sync.idx.b32	%r15|%p13, %r58, 31, 31, -1;
	setp.ge.s32 	%p14, %r209, %r15;
	@%p14 bra 	$L__BB8_41;
	add.s32 	%r16, %r26, 1;
	shl.b32 	%r61, %r3, 2;
	add.s32 	%r17, %r14, %r61;
	ld.shared.u32 	%r62, [%r17];
	add.s32 	%r18, %r13, %r61;
	ld.shared.u32 	%r63, [%r18];
	add.s32 	%r19, %r63, %r62;
	cvta.to.global.u64 	%rd1, %rd7;
	cvta.to.global.u64 	%rd2, %rd11;
	cvta.to.global.u64 	%rd3, %rd10;
	cvta.to.global.u64 	%rd4, %rd13;
	cvta.to.global.u64 	%rd5, %rd12;
$L__BB8_5:
	setp.lt.s32 	%p15, %r209, %r19;
	mov.b32 	%r210, 0;
	@%p15 bra 	$L__BB8_37;
	ld.shared.u32 	%r66, [%r17+4];
	ld.shared.u32 	%r67, [%r18+4];
	add.s32 	%r68, %r67, %r66;
	setp.lt.s32 	%p16, %r209, %r68;
	mov.b32 	%r210, 1;
	@%p16 bra 	$L__BB8_37;
	ld.shared.u32 	%r70, [%r17+8];
	ld.shared.u32 	%r71, [%r18+8];
	add.s32 	%r72, %r71, %r70;
	setp.lt.s32 	%p17, %r209, %r72;
	mov.b32 	%r210, 2;
	@%p17 bra 	$L__BB8_37;
	ld.shared.u32 	%r74, [%r17+12];
	ld.shared.u32 	%r75, [%r18+12];
	add.s32 	%r76, %r75, %r74;
	setp.lt.s32 	%p18, %r209, %r76;
	mov.b32 	%r210, 3;
	@%p18 bra 	$L__BB8_37;
	ld.shared.u32 	%r78, [%r17+16];
	ld.shared.u32 	%r79, [%r18+16];
	add.s32 	%r80, %r79, %r78;
	setp.lt.s32 	%p19, %r209, %r80;
	mov.b32 	%r210, 4;
	@%p19 bra 	$L__BB8_37;
	ld.shared.u32 	%r82, [%r17+20];
	ld.shared.u32 	%r83, [%r18+20];
	add.s32 	%r84, %r83, %r82;
	setp.lt.s32 	%p20, %r209, %r84;
	mov.b32 	%r210, 5;
	@%p20 bra 	$L__BB8_37;
	ld.shared.u32 	%r86, [%r17+24];
	ld.shared.u32 	%r87, [%r18+24];
	add.s32 	%r88, %r87, %r86;
	setp.lt.s32 	%p21, %r209, %r88;
	mov.b32 	%r210, 6;
	@%p21 bra 	$L__BB8_37;
	ld.shared.u32 	%r90, [%r17+28];
	ld.shared.u32 	%r91, [%r18+28];
	add.s32 	%r92, %r91, %r90;
	setp.lt.s32 	%p22, %r209, %r92;
	mov.b32 	%r210, 7;
	@%p22 bra 	$L__BB8_37;
	ld.shared.u32 	%r94, [%r17+32];
	ld.shared.u32 	%r95, [%r18+32];
	add.s32 	%r96, %r95, %r94;
	setp.lt.s32 	%p23, %r209, %r96;
	mov.b32 	%r210, 8;
	@%p23 bra 	$L__BB8_37;
	ld.shared.u32 	%r98, [%r17+36];
	ld.shared.u32 	%r99, [%r18+36];
	add.s32 	%r100, %r99, %r98;
	setp.lt.s32 	%p24, %r209, %r100;
	mov.b32 	%r210, 9;
	@%p24 bra 	$L__BB8_37;
	ld.shared.u32 	%r102, [%r17+40];
	ld.shared.u32 	%r103, [%r18+40];
	add.s32 	%r104, %r103, %r102;
	setp.lt.s32 	%p25, %r209, %r104;
	mov.b32 	%r210, 10;
	@%p25 bra 	$L__BB8_37;
	ld.shared.u32 	%r106, [%r17+44];
	ld.shared.u32 	%r107, [%r18+44];
	add.s32 	%r108, %r107, %r106;
	setp.lt.s32 	%p26, %r209, %r108;
	mov.b32 	%r210, 11;
	@%p26 bra 	$L__BB8_37;
	ld.shared.u32 	%r110, [%r17+48];
	ld.shared.u32 	%r111, [%r18+48];
	add.s32 	%r112, %r111, %r110;
	setp.lt.s32 	%p27, %r209, %r112;
	mov.b32 	%r210, 12;
	@%p27 bra 	$L__BB8_37;
	ld.shared.u32 	%r114, [%r17+52];
	ld.shared.u32 	%r115, [%r18+52];
	add.s32 	%r116, %r115, %r114;
	setp.lt.s32 	%p28, %r209, %r116;
	mov.b32 	%r210, 13;
	@%p28 bra 	$L__BB8_37;
	ld.shared.u32 	%r118, [%r17+56];
	ld.shared.u32 	%r119, [%r18+56];
	add.s32 	%r120, %r119, %r118;
	setp.lt.s32 	%p29, %r209, %r120;
	mov.b32 	%r210, 14;
	@%p29 bra 	$L__BB8_37;
	ld.shared.u32 	%r122, [%r17+60];
	ld.shared.u32 	%r123, [%r18+60];
	add.s32 	%r124, %r123, %r122;
	setp.lt.s32 	%p30, %r209, %r124;
	mov.b32 	%r210, 15;
	@%p30 bra 	$L__BB8_37;
	ld.shared.u32 	%r126, [%r17+64];
	ld.shared.u32 	%r127, [%r18+64];
	add.s32 	%r128, %r127, %r126;
	setp.lt.s32 	%p31, %r209, %r128;
	mov.b32 	%r210, 16;
	@%p31 bra 	$L__BB8_37;
	ld.shared.u32 	%r130, [%r17+68];
	ld.shared.u32 	%r131, [%r18+68];
	add.s32 	%r132, %r131, %r130;
	setp.lt.s32 	%p32, %r209, %r132;
	mov.b32 	%r210, 17;
	@%p32 bra 	$L__BB8_37;
	ld.shared.u32 	%r134, [%r17+72];
	ld.shared.u32 	%r135, [%r18+72];
	add.s32 	%r136, %r135, %r134;
	setp.lt.s32 	%p33, %r209, %r136;
	mov.b32 	%r210, 18;
	@%p33 bra 	$L__BB8_37;
	ld.shared.u32 	%r138, [%r17+76];
	ld.shared.u32 	%r139, [%r18+76];
	add.s32 	%r140, %r139, %r138;
	setp.lt.s32 	%p34, %r209, %r140;
	mov.b32 	%r210, 19;
	@%p34 bra 	$L__BB8_37;
	ld.shared.u32 	%r142, [%r17+80];
	ld.shared.u32 	%r143, [%r18+80];
	add.s32 	%r144, %r143, %r142;
	setp.lt.s32 	%p35, %r209, %r144;
	mov.b32 	%r210, 20;
	@%p35 bra 	$L__BB8_37;
	ld.shared.u32 	%r146, [%r17+84];
	ld.shared.u32 	%r147, [%r18+84];
	add.s32 	%r148, %r147, %r146;
	setp.lt.s32 	%p36, %r209, %r148;
	mov.b32 	%r210, 21;
	@%p36 bra 	$L__BB8_37;
	ld.shared.u32 	%r150, [%r17+88];
	ld.shared.u32 	%r151, [%r18+88];
	add.s32 	%r152, %r151, %r150;
	setp.lt.s32 	%p37, %r209, %r152;
	mov.b32 	%r210, 22;
	@%p37 bra 	$L__BB8_37;
	ld.shared.u32 	%r154, [%r17+92];
	ld.shared.u32 	%r155, [%r18+92];
	add.s32 	%r156, %r155, %r154;
	setp.lt.s32 	%p38, %r209, %r156;
	mov.b32 	%r210, 23;
	@%p38 bra 	$L__BB8_37;
	ld.shared.u32 	%r158, [%r17+96];
	ld.shared.u32 	%r159, [%r18+96];
	add.s32 	%r160, %r159, %r158;
	setp.lt.s32 	%p39, %r209, %r160;
	mov.b32 	%r210, 24;
	@%p39 bra 	$L__BB8_37;
	ld.shared.u32 	%r162, [%r17+100];
	ld.shared.u32 	%r163, [%r18+100];
	add.s32 	%r164, %r163, %r162;
	setp.lt.s32 	%p40, %r209, %r164;
	mov.b32 	%r210, 25;
	@%p40 bra 	$L__BB8_37;
	ld.shared.u32 	%r166, [%r17+104];
	ld.shared.u32 	%r167, [%r18+104];
	add.s32 	%r168, %r167, %r166;
	setp.lt.s32 	%p41, %r209, %r168;
	mov.b32 	%r210, 26;
	@%p41 bra 	$L__BB8_37;
	ld.shared.u32 	%r170, [%r17+108];
	ld.shared.u32 	%r171, [%r18+108];
	add.s32 	%r172, %r171, %r170;
	setp.lt.s32 	%p42, %r209, %r172;
	mov.b32 	%r210, 27;
	@%p42 bra 	$L__BB8_37;
	ld.shared.u32 	%r174, [%r17+112];
	ld.shared.u32 	%r175, [%r18+112];
	add.s32 	%r176, %r175, %r174;
	setp.lt.s32 	%p43, %r209, %r176;
	mov.b32 	%r210, 28;
	@%p43 bra 	$L__BB8_37;
	ld.shared.u32 	%r178, [%r17+116];
	ld.shared.u32 	%r179, [%r18+116];
	add.s32 	%r180, %r179, %r178;
	setp.lt.s32 	%p44, %r209, %r180;
	mov.b32 	%r210, 29;
	@%p44 bra 	$L__BB8_37;
	ld.shared.u32 	%r182, [%r17+120];
	ld.shared.u32 	%r183, [%r18+120];
	add.s32 	%r184, %r183, %r182;
	setp.lt.s32 	%p45, %r209, %r184;
	mov.b32 	%r210, 30;
	@%p45 bra 	$L__BB8_37;
	ld.shared.u32 	%r186, [%r17+124];
	ld.shared.u32 	%r187, [%r18+124];
	add.s32 	%r188, %r187, %r186;
	setp.ge.s32 	%p46, %r209, %r188;
	mov.b32 	%r210, 31;
	@%p46 bra 	$L__BB8_40;
$L__BB8_37:
	add.s32 	%r22, %r210, %r3;
	shl.b32 	%r189, %r22, 2;
	add.s32 	%r191, %r37, %r189;
	ld.shared.u32 	%r23, [%r191];
	setp.eq.s32 	%p47, %r23, -1;
	@%p47 bra 	$L__BB8_40;
	add.s32 	%r193, %r12, %r189;
	ld.shared.u32 	%r194, [%r193];
	shl.b32 	%r195, %r210, 2;
	add.s32 	%r196, %r17, %r195;
	ld.shared.u32 	%r197, [%r196];
	sub.s32 	%r198, %r194, %r197;
	add.s32 	%r199, %r209, %r198;
	mul.wide.s32 	%rd22, %r199, 4;
	add.s64 	%rd23, %rd1, %rd22;
	ld.global.nc.u32 	%r24, [%rd23];
	mul.wide.s32 	%rd24, %r24, 4;
	add.s64 	%rd25, %rd2, %rd24;
	atom.relaxed.global.cas.b32 	%r200, [%rd25], 2147483647, %r23;
	setp.ne.s32 	%p48, %r200, 2147483647;
	@%p48 bra 	$L__BB8_40;
	add.s64 	%rd27, %rd3, %rd24;
	st.global.u32 	[%rd27], %r16;
	atom.global.add.u32 	%r201, [%rd4], 1;
	mul.wide.s32 	%rd28, %r201, 4;
	add.s64 	%rd29, %rd5, %rd28;
	st.global.u32 	[%rd29], %r24;
$L__BB8_40:
	add.s32 	%r209, %r209, 32;
	setp.lt.s32 	%p49, %r209, %r15;
	@%p49 bra 	$L__BB8_5;
$L__BB8_41:
	add.s32 	%r202, %r4, %r1;
	shl.b32 	%r203, %r202, 2;
	add.s32 	%r204, %r14, %r203;
	mov.b32 	%r205, 0;
	st.shared.u32 	[%r204], %r205;
	bar.sync 	0;
	ret;

}
	// .globl	scanBfsFusedKernel_CM
.visible .entry scanBfsFusedKernel_CM(
	.param .u64 .ptr .align 1 scanBfsFusedKernel_CM_param_0,
	.param .u32 scanBfsFusedKernel_CM_param_1,
	.param .u64 .ptr .align 1 scanBfsFusedKernel_CM_param_2,
	.param .u64 .ptr .align 1 scanBfsFusedKernel_CM_param_3,
	.param .u64 .ptr .align 1 scanBfsFusedKernel_CM_param_4,
	.param .u64 .ptr .align 1 scanBfsFusedKernel_CM_param_5,
	.param .u64 .ptr .align 1 scanBfsFusedKernel_CM_param_6,
	.param .u64 .ptr .align 1 scanBfsFusedKernel_CM_param_7,
	.param .u64 .ptr .align 1 scanBfsFusedKernel_CM_param_8,
	.param .u32 scanBfsFusedKernel_CM_param_9
)
{
	.reg .pred 	%p<11>;
	.reg .b32 	%r<236>;
	.reg .b64 	%rd<35>;
	// demoted variable
	.shared .align 4 .b8 _ZZ21scanBfsFusedKernel_CME5vList[4096];
	// demoted variable
	.shared .align 4 .b8 _ZZ21scanBfsFusedKernel_CME7vOffset[4096];
	// demoted variable
	.shared .align 4 .b8 _ZZ21scanBfsFusedKernel_CME7vDegree[4096];
	// demoted variable
	.shared .align 4 .b8 _ZZ21scanBfsFusedKernel_CME9prefixSum[4096];
	// demoted variable
	.shared .align 4 .u32 _ZZ21scanBfsFusedKernel_CME10totalEdges;
	// demoted variable
	.shared .align 16 .b8 _ZZ21scanBfsFusedKernel_CME12temp_storage[4256];
	ld.param.u64 	%rd6, [scanBfsFusedKernel_CM_param_0];
	ld.param.u32 	%r22, [scanBfsFusedKernel_CM_param_1];
	ld.param.u64 	%rd8, [scanBfsFusedKernel_CM_param_3];
	ld.param.u64 	%rd9, [scanBfsFusedKernel_CM_param_4];
	mov.u32 	%r1, %tid.x;
	mov.u32 	%r26, %ctaid.x;
	mov.u32 	%r27, %ntid.x;
	mad.lo.s32 	%r2, %r26, %r27, %r1;
	setp.ge.s32 	%p1, %r2, %r22;
	mov.b32 	%r231, 0;
	mov.b32 	%r230, -1;
	mov.u32 	%r232, %r231;
	@%p1 bra 	$L__BB9_2;
	cvta.to.global.u64 	%rd14, %rd6;
	cvta.to.global.u64 	%rd15, %rd8;
	cvta.to.global.u64 	%rd16, %rd9;
	mul.wide.s32 	%rd17, %r2, 4;
	add.s64 	%rd18, %rd14, %rd17;
	ld.global.u32 	%r230, [%rd18];
	mul.wide.s32 	%rd19, %r230, 4;
	add.s64 	%rd20, %rd15, %rd19;
	ld.global.u32 	%r232, [%rd20];
	add.s64 	%rd21, %rd16, %rd19;
	ld.global.u32 	%r231, [%rd21];
$L__BB9_2:
	shl.b32 	%r28, %r1, 2;
	mov.u32 	%r29, _ZZ21scanBfsFusedKernel_CME5vList;
	add.s32 	%r30, %r29, %r28;
	st.shared.u32 	[%r30], %r230;
	mov.u32 	%r31, _ZZ21scanBfsFusedKernel_CME7vOffset;
	add.s32 	%r32, %r31, %r28;
	st.shared.u32 	[%r32], %r232;
	mov.u32 	%r33, _ZZ21scanBfsFusedKernel_CME7vDegree;
	add.s32 	%r34, %r33, %r28;
	st.shared.u32 	[%r34], %r231;
	bar.sync 	0;
	ld.shared.u32 	%r9, [%r34];
	shr.u32 	%r35, %r1, 5;
	add.s32 	%r36, %r35, %r1;
	shl.b32 	%r37, %r36, 2;
	mov.u32 	%r38, _ZZ21scanBfsFusedKernel_CME12temp_storage;
	add.s32 	%r39, %r38, %r37;
	st.shared.u32 	[%r39+16], %r9;
	bar.sync 	0;
	setp.gt.u32 	%p2, %r1, 31;
	@%p2 bra 	$L__BB9_4;
	mov.u32 	%r70, %tid.x;
	mov.u32 	%r71, _ZZ21scanBfsFusedKernel_CME12temp_storage;
	mad.lo.s32 	%r72, %r70, 132, %r71;
	ld.shared.u32 	%r73, [%r72+16];
	ld.shared.u32 	%r74, [%r72+20];
	ld.shared.u32 	%r75, [%r72+24];
	ld.shared.u32 	%r76, [%r72+28];
	ld.shared.u32 	%r77, [%r72+32];
	ld.shared.u32 	%r78, [%r72+36];
	ld.shared.u32 	%r79, [%r72+40];
	ld.shared.u32 	%r80, [%r72+44];
	ld.shared.u32 	%r81, [%r72+48];
	ld.shared.u32 	%r82, [%r72+52];
	ld.shared.u32 	%r83, [%r72+56];
	ld.shared.u32 	%r84, [%r72+60];
	ld.shared.u32 	%r85, [%r72+64];
	ld.shared.u32 	%r86, [%r72+68];
	ld.shared.u32 	%r87, [%r72+72];
	ld.shared.u32 	%r88, [%r72+76];
	ld.shared.u32 	%r89, [%r72+80];
	ld.shared.u32 	%r90, [%r72+84];
	ld.shared.u32 	%r91, [%r72+88];
	ld.shared.u32 	%r92, [%r72+92];
	ld.shared.u32 	%r93, [%r72+96];
	ld.shared.u32 	%r94, [%r72+100];
	ld.shared.u32 	%r95, [%r72+104];
	ld.shared.u32 	%r96, [%r72+108];
	ld.shared.u32 	%r97, [%r72+112];
	ld.shared.u32 	%r98, [%r72+116];
	ld.shared.u32 	%r99, [%r72+120];
	ld.shared.u32 	%r100, [%r72+124];
	ld.shared.u32 	%r101, [%r72+128];
	ld.shared.u32 	%r102, [%r72+132];
	ld.shared.u32 	%r103, [%r72+136];
	ld.shared.u32 	%r104, [%r72+140];
	add.s32 	%r105, %r74, %r73;
	add.s32 	%r106, %r105, %r75;
	add.s32 	%r107, %r106, %r76;
	add.s32 	%r108, %r107, %r77;
	add.s32 	%r109, %r108, %r78;
	add.s32 	%r110, %r109, %r79;
	add.s32 	%r111, %r110, %r80;
	add.s32 	%r112, %r111, %r81;
	add.s32 	%r113, %r112, %r82;
	add.s32 	%r114, %r113, %r83;
	add.s32 	%r115, %r114, %r84;
	add.s32 	%r116, %r115, %r85;
	add.s32 	%r117, %r116, %r86;
	add.s32 	%r118, %r117, %r87;
	add.s32 	%r119, %r118, %r88;
	add.s32 	%r120, %r119, %r89;
	add.s32 	%r121, %r120, %r90;
	add.s32 	%r122, %r121, %r91;
	add.s32 	%r123, %r122, %r92;
	add.s32 	%r124, %r123, %r93;
	add.s32 	%r125, %r124, %r94;
	add.s32 	%r126, %r125, %r95;
	add.s32 	%r127, %r126, %r96;
	add.s32 	%r128, %r127, %r97;
	add.s32 	%r129, %r128, %r98;
	add.s32 	%r130, %r129, %r99;
	add.s32 	%r131, %r130, %r100;
	add.s32 	%r132, %r131, %r101;
	add.s32 	%r133, %r132, %r102;
	add.s32 	%r134, %r133, %r103;
	add.s32 	%r44, %r134, %r104;
	mov.b32 	%r42, 1;
	mov.b32 	%r67, 0;
	mov.b32 	%r69, -1;
	// begin inline asm
	{  .reg .s32 r0;  .reg .pred p;  shfl.sync.up.b32 r0|p, %r44, %r42, %r67, %r69;  @p add.s32 r0, r0, %r44;  mov.s32 %r40, r0;}
	// end inline asm
	mov.b32 	%r48, 2;
	// begin inline asm
	{  .reg .s32 r0;  .reg .pred p;  shfl.sync.up.b32 r0|p, %r40, %r48, %r67, %r69;  @p add.s32 r0, r0, %r40;  mov.s32 %r46, r0;}
	// end inline asm
	mov.b32 	%r54, 4;
	// begin inline asm
	{  .reg .s32 r0;  .reg .pred p;  shfl.sync.up.b32 r0|p, %r46, %r54, %r67, %r69;  @p add.s32 r0, r0, %r46;  mov.s32 %r52, r0;}
	// end inline asm
	mov.b32 	%r60, 8;
	// begin inline asm
	{  .reg .s32 r0;  .reg .pred p;  shfl.sync.up.b32 r0|p, %r52, %r60, %r67, %r69;  @p add.s32 r0, r0, %r52;  mov.s32 %r58, r0;}
	// end inline asm
	mov.b32 	%r66, 16;
	// begin inline asm
	{  .reg .s32 r0;  .reg .pred p;  shfl.sync.up.b32 r0|p, %r58, %r66, %r67, %r69;  @p add.s32 r0, r0, %r58;  mov.s32 %r64, r0;}
	// end inline asm
	sub.s32 	%r135, %r64, %r44;
	ld.shared.u32 	%r136, [%r72+16];
	ld.shared.u32 	%r137, [%r72+20];
	ld.shared.u32 	%r138, [%r72+24];
	ld.shared.u32 	%r139, [%r72+28];
	ld.shared.u32 	%r140, [%r72+32];
	ld.shared.u32 	%r141, [%r72+36];
	ld.shared.u32 	%r142, [%r72+40];
	ld.shared.u32 	%r143, [%r72+44];
	ld.shared.u32 	%r144, [%r72+48];
	ld.shared.u32 	%r145, [%r72+52];
	ld.shared.u32 	%r146, [%r72+56];
	ld.shared.u32 	%r147, [%r72+60];
	ld.shared.u32 	%r148, [%r72+64];
	ld.shared.u32 	%r149, [%r72+68];
	ld.shared.u32 	%r150, [%r72+72];
	ld.shared.u32 	%r151, [%r72+76];
	ld.shared.u32 	%r152, [%r72+80];
	ld.shared.u32 	%r153, [%r72+84];
	ld.shared.u32 	%r154, [%r72+88];
	ld.shared.u32 	%r155, [%r72+92];
	ld.shared.u32 	%r156, [%r72+96];
	ld.shared.u32 	%r157, [%r72+100];
	ld.shared.u32 	%r158, [%r72+104];
	ld.shared.u32 	%r159, [%r72+108];
	ld.shared.u32 	%r160, [%r72+112];
	ld.shared.u32 	%r161, [%r72+116];
	ld.shared.u32 	%r162, [%r72+120];
	ld.shared.u32 	%r163, [%r72+124];
	ld.shared.u32 	%r164, [%r72+128];
	ld.shared.u32 	%r165, [%r72+132];
	ld.shared.u32 	%r166, [%r72+136];
	add.s32 	%r167, %r136, %r135;
	add.s32 	%r168, %r137, %r167;
	add.s32 	%r169, %r138, %r168;
	add.s32 	%r170, %r139, %r169;
	add.s32 	%r171, %r140, %r170;
	add.s32 	%r172, %r141, %r171;
	add.s32 	%r173, %r142, %r172;
	add.s32 	%r174, %r143, %r173;
	add.s32 	%r175, %r144, %r174;
	add.s32 	%r176, %r145, %r175;
	add.s32 	%r177, %r146, %r176;
	add.s32 	%r178, %r147, %r177;
	add.s32 	%r179, %r148, %r178;
	add.s32 	%r180, %r149, %r179;
	add.s32 	%r181, %r150, %r180;
	add.s32 	%r182, %r151, %r181;
	add.s32 	%r183, %r152, %r182;
	add.s32 	%r184, %r153, %r183;
	add.s32 	%r185, %r154, %r184;
	add.s32 	%r186, %r155, %r185;
	add.s32 	%r187, %r156, %r186;
	add.s32 	%r188, %r157, %r187;
	add.s32 	%r189, %r158, %r188;
	add.s32 	%r190, %r159, %r189;
	add.s32 	%r191, %r160, %r190;
	add.s32 	%r192, %r161, %r191;
	add.s32 	%r193, %r162, %r192;
	add.s32 	%r194, %r163, %r193;
	add.s32 	%r195, %r164, %r194;
	add.s32 	%r196, %r165, %r195;
	add.s32 	%r197, %r166, %r196;
	st.shared.u32 	[%r72+16], %r135;
	st.shared.u32 	[%r72+20], %r167;
	st.shared.u32 	[%r72+24], %r168;
	st.shared.u32 	[%r72+28], %r169;
	st.shared.u32 	[%r72+32], %r170;
	st.shared.u32 	[%r72+36], %r171;
	st.shared.u32 	[%r72+40], %r172;
	st.shared.u32 	[%r72+44], %r173;
	st.shared.u32 	[%r72+48], %r174;
	st.shared.u32 	[%r72+52], %r175;
	st.shared.u32 	[%r72+56], %r176;
	st.shared.u32 	[%r72+60], %r177;
	st.shared.u32 	[%r72+64], %r178;
	st.shared.u32 	[%r72+68], %r179;
	st.shared.u32 	[%r72+72], %r180;
	st.shared.u32 	[%r72+76], %r181;
	st.shared.u32 	[%r72+80], %r182;
	st.shared.u32 	[%r72+84], %r183;
	st.shared.u32 	[%r72+88], %r184;
	st.shared.u32 	[%r72+92], %r185;
	st.shared.u32 	[%r72+96], %r186;
	st.shared.u32 	[%r72+100], %r187;
	st.shared.u32 	[%r72+104], %r188;
	st.shared.u32 	[%r72+108], %r189;
	st.shared.u32 	[%r72+112], %r190;
	st.shared.u32 	[%r72+116], %r191;
	st.shared.u32 	[%r72+120], %r192;
	st.shared.u32 	[%r72+124], %r193;
	st.shared.u32 	[%r72+128], %r194;
	st.shared.u32 	[%r72+132], %r195;
	st.shared.u32 	[%r72+136], %r196;
	st.shared.u32 	[%r72+140], %r197;
$L__BB9_4:
	bar.sync 	0;
	mov.u32 	%r233, %tid.x;
	shr.u32 	%r198, %r233, 5;
	add.s32 	%r199, %r198, %r233;
	shl.b32 	%r200, %r199, 2;
	mov.u32 	%r201, _ZZ21scanBfsFusedKernel_CME12temp_storage;
	add.s32 	%r202, %r201, %r200;
	ld.shared.u32 	%r11, [%r202+16];
	shl.b32 	%r203, %r233, 2;
	mov.u32 	%r204, _ZZ21scanBfsFusedKernel_CME9prefixSum;
	add.s32 	%r205, %r204, %r203;
	st.shared.u32 	[%r205], %r11;
	setp.ne.s32 	%p3, %r233, 1023;
	@%p3 bra 	$L__BB9_6;
	add.s32 	%r206, %r11, %r9;
	st.shared.u32 	[_ZZ21scanBfsFusedKernel_CME10totalEdges], %r206;
$L__BB9_6:
	bar.sync 	0;
	ld.shared.u32 	%r12, [_ZZ21scanBfsFusedKernel_CME10totalEdges];
	setp.ge.s32 	%p4, %r233, %r12;
	@%p4 bra 	$L__BB9_16;
	ld.param.u32 	%r229, [scanBfsFusedKernel_CM_param_9];
	ld.param.u64 	%rd34, [scanBfsFusedKernel_CM_param_8];
	ld.param.u64 	%rd33, [scanBfsFusedKernel_CM_param_7];
	ld.param.u64 	%rd32, [scanBfsFusedKernel_CM_param_6];
	ld.param.u64 	%rd31, [scanBfsFusedKernel_CM_param_5];
	ld.param.u64 	%rd30, [scanBfsFusedKernel_CM_param_2];
	ld.param.u32 	%r227, [scanBfsFusedKernel_CM_param_1];
	add.s32 	%r13, %r229, 1;
	max.s32 	%r207, %r227, 1;
	add.s32 	%r14, %r207, -1;
	cvta.to.global.u64 	%rd1, %rd30;
	cvta.to.global.u64 	%rd2, %rd33;
	cvta.to.global.u64 	%rd3, %rd34;
	cvta.to.global.u64 	%rd4, %rd32;
	cvta.to.global.u64 	%rd5, %rd31;
$L__BB9_8:
	mov.b32 	%r234, 0;
$L__BB9_9:
	mov.u32 	%r16, %r234;
	setp.eq.s32 	%p5, %r16, %r14;
	mov.u32 	%r235, %r14;
	@%p5 bra 	$L__BB9_11;
	add.s32 	%r234, %r16, 1;
	shl.b32 	%r209, %r16, 2;
	add.s32 	%r211, %r204, %r209;
	ld.shared.u32 	%r212, [%r211+4];
	setp.ge.s32 	%p6, %r233, %r212;
	mov.u32 	%r235, %r16;
	@%p6 bra 	$L__BB9_9;
$L__BB9_11:
	ld.param.u32 	%r228, [scanBfsFusedKernel_CM_param_1];
	setp.ge.s32 	%p7, %r235, %r228;
	@%p7 bra 	$L__BB9_15;
	shl.b32 	%r213, %r235, 2;
	mov.u32 	%r214, _ZZ21scanBfsFusedKernel_CME5vList;
	add.s32 	%r215, %r214, %r213;
	ld.shared.u32 	%r19, [%r215];
	setp.eq.s32 	%p8, %r19, -1;
	@%p8 bra 	$L__BB9_15;
	add.s32 	%r218, %r204, %r213;
	ld.shared.u32 	%r219, [%r218];
	sub.s32 	%r220, %r233, %r219;
	mov.u32 	%r221, _ZZ21scanBfsFusedKernel_CME7vOffset;
	add.s32 	%r222, %r221, %r213;
	ld.shared.u32 	%r223, [%r222];
	add.s32 	%r224, %r220, %r223;
	mul.wide.s32 	%rd22, %r224, 4;
	add.s64 	%rd23, %rd1, %rd22;
	ld.global.u32 	%r20, [%rd23];
	mul.wide.s32 	%rd24, %r20, 4;
	add.s64 	%rd25, %rd2, %rd24;
	atom.relaxed.global.cas.b32 	%r225, [%rd25], 2147483647, %r19;
	setp.ne.s32 	%p9, %r225, 2147483647;
	@%p9 bra 	$L__BB9_15;
	add.s64 	%rd27, %rd3, %rd24;
	st.global.u32 	[%rd27], %r13;
	atom.global.add.u32 	%r226, [%rd4], 1;
	mul.wide.s32 	%rd28, %r226, 4;
	add.s64 	%rd29, %rd5, %rd28;
	st.global.u32 	[%rd29], %r20;
$L__BB9_15:
	add.s32 	%r233, %r233, 1024;
	setp.lt.s32 	%p10, %r233, %r12;
	@%p10 bra 	$L__BB9_8;
$L__BB9_16:
	ret;

}
	// .globl	cuGunrockStyleBfsKernel
.visible .entry cuGunrockStyleBfsKernel(
	.param .u64 .ptr .align 1 cuGunrockStyleBfsKernel_param_0,
	.param .u32 cuGunrockStyleBfsKernel_param_1,
	.param .u64 .ptr .align 1 cuGunrockStyleBfsKernel_param_2,
	.param .u64 .ptr .align 1 cuGunrockStyleBfsKernel_param_3,
	.param .u64 .ptr .align 1 cuGunrockStyleBfsKernel_param_4,
	.param .u64 .ptr .align 1 cuGunrockStyleBfsKernel_param_5,
	.param .u64 .ptr .align 1 cuGunrockStyleBfsKernel_param_6,
	.param .u64 .ptr .align 1 cuGunrockStyleBfsKernel_param_7,
	.param .u64 .ptr .align 1 cuGunrockStyleBfsKernel_param_8,
	.param .u32 cuGunrockStyleBfsKernel_param_9
)
{
	.reg .pred 	%p<12>;
	.reg .b32 	%r<46>;
	.reg .b64 	%rd<57>;

	ld.param.u64 	%rd8, [cuGunrockStyleBfsKernel_param_0];
	ld.param.u32 	%r26, [cuGunrockStyleBfsKernel_param_1];
	ld.param.u64 	%rd11, [cuGunrockStyleBfsKernel_param_2];
	ld.param.u64 	%rd9, [cuGunrockStyleBfsKernel_param_3];
	ld.param.u64 	%rd10, [cuGunrockStyleBfsKernel_param_4];
	ld.param.u64 	%rd12, [cuGunrockStyleBfsKernel_param_5];
	ld.param.u64 	%rd13, [cuGunrockStyleBfsKernel_param_6];
	ld.param.u64 	%rd14, [cuGunrockStyleBfsKernel_param_7];
	ld.param.u64 	%rd15, [cuGunrockStyleBfsKernel_param_8];
	ld.param.u32 	%r25, [cuGunrockStyleBfsKernel_param_9];
	cvta.to.global.u64 	%rd1, %rd14;
	cvta.to.global.u64 	%rd2, %rd15;
	cvta.to.global.u64 	%rd3, %rd13;
	cvta.to.global.u64 	%rd4, %rd12;
	cvta.to.global.u64 	%rd5, %rd11;
	mov.u32 	%r27, %ntid.x;
	mov.u32 	%r28, %ctaid.x;
	mov.u32 	%r29, %tid.x;
	mad.lo.s32 	%r1, %r27, %r28, %r29;
	setp.ge.s32 	%p1, %r1, %r26;
	@%p1 bra 	$L__BB10_18;
	cvta.to.global.u64 	%rd16, %rd8;
	cvta.to.global.u64 	%rd17, %rd9;
	cvta.to.global.u64 	%rd18, %rd10;
	mul.wide.s32 	%rd19, %r1, 4;
	add.s64 	%rd20, %rd16, %rd19;
	ld.global.u32 	%r2, [%rd20];
	mul.wide.s32 	%rd21, %r2, 4;
	add.s64 	%rd22, %rd17, %rd21;
	ld.global.u32 	%r3, [%rd22];
	add.s64 	%rd23, %rd18, %rd21;
	ld.global.u32 	%r4, [%rd23];
	setp.lt.s32 	%p2, %r4, 1;
	@%p2 bra 	$L__BB10_18;
	add.s32 	%r5, %r25, 1;
	and.b32  	%r6, %r4, 3;
	setp.lt.u32 	%p3, %r4, 4;
	mov.b32 	%r43, 0;
	@%p3 bra 	$L__BB10_13;
	and.b32  	%r43, %r4, 2147483644;
	neg.s32 	%r42, %r43;
	add.s64 	%rd6, %rd5, 8;
	mov.u32 	%r41, %r3;
$L__BB10_4:
	mul.wide.s32 	%rd24, %r41, 4;
	add.s64 	%rd7, %rd6, %rd24;
	ld.global.u32 	%r11, [%rd7+-8];
	mul.wide.s32 	%rd25, %r11, 4;
	add.s64 	%rd26, %rd4, %rd25;
	atom.relaxed.global.cas.b32 	%r31, [%rd26], 2147483647, %r5;
	setp.ne.s32 	%p4, %r31, 2147483647;
	@%p4 bra 	$L__BB10_6;
	add.s64 	%rd28, %rd3, %rd25;
	st.global.u32 	[%rd28], %r2;
	atom.global.add.u32 	%r32, [%rd2], 1;
	mul.wide.s32 	%rd29, %r32, 4;
	add.s64 	%rd30, %rd1, %rd29;
	st.global.u32 	[%rd30], %r11;
$L__BB10_6:
	ld.global.u32 	%r12, [%rd7+-4];
	mul.wide.s32 	%rd31, %r12, 4;
	add.s64 	%rd32, %rd4, %rd31;
	atom.relaxed.global.cas.b32 	%r33, [%rd32], 2147483647, %r5;
	setp.ne.s32 	%p5, %r33, 2147483647;
	@%p5 bra 	$L__BB10_8;
	add.s64 	%rd34, %rd3, %rd31;
	st.global.u32 	[%rd34], %r2;
	atom.global.add.u32 	%r34, [%rd2], 1;
	mul.wide.s32 	%rd35, %r34, 4;
	add.s64 	%rd36, %rd1, %rd35;
	st.global.u32 	[%rd36], %r12;
$L__BB10_8:
	ld.global.u32 	%r13, [%rd7];
	mul.wide.s32 	%rd37, %r13, 4;
	add.s64 	%rd38, %rd4, %rd37;
	atom.relaxed.global.cas.b32 	%r35, [%rd38], 2147483647, %r5;
	setp.ne.s32 	%p6, %r35, 2147483647;
	@%p6 bra 	$L__BB10_10;
	add.s64 	%rd40, %rd3, %rd37;
	st.global.u32 	[%rd40], %r2;
	atom.global.add.u32 	%r36, [%rd2], 1;
	mul.wide.s32 	%rd41, %r36, 4;
	add.s64 	%rd42, %rd1, %rd41;
	st.global.u32 	[%rd42], %r13;
$L__BB10_10:
	ld.global.u32 	%r14, [%rd7+4];
	mul.wide.s32 	%rd43, %r14, 4;
	add.s64 	%rd44, %rd4, %rd43;
	atom.relaxed.global.cas.b32 	%r37, [%rd44], 2147483647, %r5;
	setp.ne.s32 	%p7, %r37, 2147483647;
	@%p7 bra 	$L__BB10_12;
	add.s64 	%rd46, %rd3, %rd43;
	st.global.u32 	[%rd46], %r2;
	atom.global.add.u32 	%r38, [%rd2], 1;
	mul.wide.s32 	%rd47, %r38, 4;
	add.s64 	%rd48, %rd1, %rd47;
	st.global.u32 	[%rd48], %r14;
$L__BB10_12:
	add.s32 	%r42, %r42, 4;
	add.s32 	%r41, %r41, 4;
	setp.ne.s32 	%p8, %r42, 0;
	@%p8 bra 	$L__BB10_4;
$L__BB10_13:
	setp.eq.s32 	%p9, %r6, 0;
	@%p9 bra 	$L__BB10_18;
	add.s32 	%r45, %r43, %r3;
	neg.s32 	%r44, %r6;
$L__BB10_15:
	.pragma "nounroll";
	mul.wide.s32 	%rd49, %r45, 4;
	add.s64 	%rd50, %rd5, %rd49;
	ld.global.u32 	%r22, [%rd50];
	mul.wide.s32 	%rd51, %r22, 4;
	add.s64 	%rd52, %rd4, %rd51;
	atom.relaxed.global.cas.b32 	%r39, [%rd52], 2147483647, %r5;
	setp.ne.s32 	%p10, %r39, 2147483647;
	@%p10 bra 	$L__BB10_17;
	add.s64 	%rd54, %rd3, %rd51;
	st.global.u32 	[%rd54], %r2;
	atom.global.add.u32 	%r40, [%rd2], 1;
	mul.wide.s32 	%rd55, %r40, 4;
	add.s64 	%rd56, %rd1, %rd55;
	st.global.u32 	[%rd56], %r22;
$L__BB10_17:
	add.s32 	%r45, %r45, 1;
	add.s32 	%r44, %r44, 1;
	setp.ne.s32 	%p11, %r44, 0;
	@%p11 bra 	$L__BB10_15;
$L__BB10_18:
	ret;

}
	// .globl	_ZN3cub18CUB_300001_SM_10006detail11EmptyKernelIvEEvv
.visible .entry _ZN3cub18CUB_300001_SM_10006detail11EmptyKernelIvEEvv()
{


	ret;

}


// ===== COMPILED SASS (sm_100) =====

	.target	sm_100

	.elftype	@"ET_EXEC"


//--------------------- .note.nv.tkinfo           --------------------------
	.section	.note.nv.tkinfo,"",@"SHT_NOTE"
	.sectionflags	@"SHF_NOTE_NV_TKINFO"
	.tkinfo
        /*0018*/ 	.word	0x00000002
        /*0030*/ 	.string	""
        /*0030*/ 	.string	"ptxas"
        /*0030*/ 	.string	"Cuda compilation tools, release 13.0, V13.0.88"
        /*0030*/ 	.string	"Build cuda_13.0.r13.0/compiler.36424714_0"
        /*0030*/ 	.string	"-arch sm_100 -m 64 "



//--------------------- .note.nv.cuinfo           --------------------------
	.section	.note.nv.cuinfo,"",@"SHT_NOTE"
	.sectionflags	@"SHF_NOTE_NV_CUINFO"
        /*0018*/ 	.short	0x0002
        /*001a*/ 	.short	0x0064
        /*001c*/ 	.short	0x0082
	.zero		2


//--------------------- .nv.info                  --------------------------
	.section	.nv.info,"",@"SHT_CUDA_INFO"
	.align	4


	//----- nvinfo : EIATTR_REGCOUNT
	.align		4
        /*0000*/ 	.byte	0x04, 0x2f
        /*0002*/ 	.short	(.L_41 - .L_40)
	.align		4
.L_40:
        /*0004*/ 	.word	index@(simpleBfs)
        /*0008*/ 	.word	0x00000018


	//----- nvinfo : EIATTR_FRAME_SIZE
	.align		4
.L_41:
        /*000c*/ 	.byte	0x04, 0x11
        /*000e*/ 	.short	(.L_43 - .L_42)
	.align		4
.L_42:
        /*0010*/ 	.word	index@(simpleBfs)
        /*0014*/ 	.word	0x00000000


	//----- nvinfo : EIATTR_REGCOUNT
	.align		4
.L_43:
        /*0018*/ 	.byte	0x04, 0x2f
        /*001a*/ 	.short	(.L_45 - .L_44)
	.align		4
.L_44:
        /*001c*/ 	.word	index@(queueBfs)
        /*0020*/ 	.word	0x0000001c


	//----- nvinfo : EIATTR_FRAME_SIZE
	.align		4
.L_45:
        /*0024*/ 	.byte	0x04, 0x11
        /*0026*/ 	.short	(.L_47 - .L_46)
	.align		4
.L_46:
        /*0028*/ 	.word	index@(queueBfs)
        /*002c*/ 	.word	0x00000000


	//----- nvinfo : EIATTR_REGCOUNT
	.align		4
.L_47:
        /*0030*/ 	.byte	0x04, 0x2f
        /*0032*/ 	.short	(.L_49 - .L_48)
	.align		4
.L_48:
        /*0034*/ 	.word	index@(nextLayer)
        /*0038*/ 	.word	0x00000018


	//----- nvinfo : EIATTR_FRAME_SIZE
	.align		4
.L_49:
        /*003c*/ 	.byte	0x04, 0x11
        /*003e*/ 	.short	(.L_51 - .L_50)
	.align		4
.L_50:
        /*0040*/ 	.word	index@(nextLayer)
        /*0044*/ 	.word	0x00000000


	//----- nvinfo : EIATTR_REGCOUNT
	.align		4
.L_51:
        /*0048*/ 	.byte	0x04, 0x2f
        /*004a*/ 	.short	(.L_53 - .L_52)
	.align		4
.L_52:
        /*004c*/ 	.word	index@(countDegrees)
        /*0050*/ 	.word	0x00000022


	//----- nvinfo : EIATTR_FRAME_SIZE
	.align		4
.L_53:
        /*0054*/ 	.byte	0x04, 0x11
        /*0056*/ 	.short	(.L_55 - .L_54)
	.align		4
.L_54:
        /*0058*/ 	.word	index@(countDegrees)
        /*005c*/ 	.word	0x00000000


	//----- nvinfo : EIATTR_REGCOUNT
	.align		4
.L_55:
        /*0060*/ 	.byte	0x04, 0x2f
        /*0062*/ 	.short	(.L_57 - .L_56)
	.align		4
.L_56:
        /*0064*/ 	.word	index@(fusedNextLayerCountDegrees)
        /*0068*/ 	.word	0x0000001c


	//----- nvinfo : EIATTR_FRAME_SIZE
	.align		4
.L_57:
        /*006c*/ 	.byte	0x04, 0x11
        /*006e*/ 	.short	(.L_59 - .L_58)
	.align		4
.L_58:
        /*0070*/ 	.word	index@(fusedNextLayerCountDegrees)
        /*0074*/ 	.word	0x00000000


	//----- nvinfo : EIATTR_REGCOUNT
	.align		4
.L_59:
        /*0078*/ 	.byte	0x04, 0x2f
        /*007a*/ 	.short	(.L_61 - .L_60)
	.align		4
.L_60:
        /*007c*/ 	.word	index@(scanDegrees)
        /*0080*/ 	.word	0x00000010


	//----- nvinfo : EIATTR_FRAME_SIZE
	.align		4
.L_61:
        /*0084*/ 	.byte	0x04, 0x11
        /*0086*/ 	.short	(.L_63 - .L_62)
	.align		4
.L_62:
        /*0088*/ 	.word	index@(scanDegrees)
        /*008c*/ 	.word	0x00000000


	//----- nvinfo : EIATTR_REGCOUNT
	.align		4
.L_63:
        /*0090*/ 	.byte	0x04, 0x2f
        /*0092*/ 	.short	(.L_65 - .L_64)
	.align		4
.L_64:
        /*0094*/ 	.word	index@(assignVerticesNextQueue)
        /*0098*/ 	.word	0x0000001a


	//----- nvinfo : EIATTR_FRAME_SIZE
	.align		4
.L_65:
        /*009c*/ 	.byte	0x04, 0x11
        /*009e*/ 	.short	(.L_67 - .L_66)
	.align		4
.L_66:
        /*00a0*/ 	.word	index@(assignVerticesNextQueue)
        /*00a4*/ 	.word	0x00000000


	//----- nvinfo : EIATTR_REGCOUNT
	.align		4
.L_67:
        /*00a8*/ 	.byte	0x04, 0x2f
        /*00aa*/ 	.short	(.L_69 - .L_68)
	.align		4
.L_68:
        /*00ac*/ 	.word	index@(scanBfsFusedKernel)
        /*00b0*/ 	.word	0x00000020


	//----- nvinfo : EIATTR_FRAME_SIZE
	.align		4
.L_69:
        /*00b4*/ 	.byte	0x04, 0x11
        /*00b6*/ 	.short	(.L_71 - .L_70)
	.align		4
.L_70:
        /*00b8*/ 	.word	index@(scanBfsFusedKernel)
        /*00bc*/ 	.word	0x00000000


	//----- nvinfo : EIATTR_REGCOUNT
	.align		4
.L_71:
        /*00c0*/ 	.byte	0x04, 0x2f
        /*00c2*/ 	.short	(.L_73 - .L_72)
	.align		4
.L_72:
        /*00c4*/ 	.word	index@(scanBfsFusedKernel_WM)
        /*00c8*/ 	.word	0x0000001e


	//----- nvinfo : EIATTR_FRAME_SIZE
	.align		4
.L_73:
        /*00cc*/ 	.byte	0x04, 0x11
        /*00ce*/ 	.short	(.L_75 - .L_74)
	.align		4
.L_74:
        /*00d0*/ 	.word	index@(scanBfsFusedKernel_WM)
        /*00d4*/ 	.word	0x00000000


	//----- nvinfo : EIATTR_REGCOUNT
	.align		4
.L_75:
        /*00d8*/ 	.byte	0x04, 0x2f
        /*00da*/ 	.short	(.L_77 - .L_76)
	.align		4
.L_76:
        /*00dc*/ 	.word	index@(scanBfsFusedKernel_CM)
        /*00e0*/ 	.word	0x00000030


	//----- nvinfo : EIATTR_FRAME_SIZE
	.align		4
.L_77:
        /*00e4*/ 	.byte	0x04, 0x11
        /*00e6*/ 	.short	(.L_79 - .L_78)
	.align		4
.L_78:
        /*00e8*/ 	.word	index@(scanBfsFusedKernel_CM)
        /*00ec*/ 	.word	0x00000000


	//----- nvinfo : EIATTR_REGCOUNT
	.align		4
.L_79:
        /*00f0*/ 	.byte	0x04, 0x2f
        /*00f2*/ 	.short	(.L_81 - .L_80)
	.align		4
.L_80:
        /*00f4*/ 	.word	index@(cuGunrockStyleBfsKernel)
        /*00f8*/ 	.word	0x00000020


	//----- nvinfo : EIATTR_FRAME_SIZE
	.align		4
.L_81:
        /*00fc*/ 	.byte	0x04, 0x11
        /*00fe*/ 	.short	(.L_83 - .L_82)
	.align		4
.L_82:
        /*0100*/ 	.word	index@(cuGunrockStyleBfsKernel)
        /*0104*/ 	.word	0x00000000


	//----- nvinfo : EIATTR_REGCOUNT
	.align		4
.L_83:
        /*0108*/ 	.byte	0x04, 0x2f
        /*010a*/ 	.short	(.L_85 - .L_84)
	.align		4
.L_84:
        /*010c*/ 	.word	index@(_ZN3cub18CUB_300001_SM_10006detail11EmptyKernelIvEEvv)
        /*0110*/ 	.word	0x00000004


	//----- nvinfo : EIATTR_FRAME_SIZE
	.align		4
.L_85:
        /*0114*/ 	.byte	0x04, 0x11
        /*0116*/ 	.short	(.L_87 - .L_86)
	.align		4
.L_86:
        /*0118*/ 	.word	index@(_ZN3cub18CUB_300001_SM_10006detail11EmptyKernelIvEEvv)
        /*011c*/ 	.word	0x00000000


	//----- nvinfo : EIATTR_MIN_STACK_SIZE
	.align		4
.L_87:
        /*0120*/ 	.byte	0x04, 0x12
        /*0122*/ 	.short	(.L_89 - .L_88)
	.align		4
.L_88:
        /*0124*/ 	.word	index@(_ZN3cub18CUB_300001_SM_10006detail11EmptyKernelIvEEvv)
        /*0128*/ 	.word	0x00000000


	//----- nvinfo : EIATTR_MIN_STACK_SIZE
	.align		4
.L_89:
        /*012c*/ 	.byte	0x04, 0x12
        /*012e*/ 	.short	(.L_91 - .L_90)
	.align		4
.L_90:
        /*0130*/ 	.word	index@(cuGunrockStyleBfsKernel)
        /*0134*/ 	.word	0x00000000


	//----- nvinfo : EIATTR_MIN_STACK_SIZE
	.align		4
.L_91:
        /*0138*/ 	.byte	0x04, 0x12
        /*013a*/ 	.short	(.L_93 - .L_92)
	.align		4
.L_92:
        /*013c*/ 	.word	index@(scanBfsFusedKernel_CM)
        /*0140*/ 	.word	0x00000000


	//----- nvinfo : EIATTR_MIN_STACK_SIZE
	.align		4
.L_93:
        /*0144*/ 	.byte	0x04, 0x12
        /*0146*/ 	.short	(.L_95 - .L_94)
	.align		4
.L_94:
        /*0148*/ 	.word	index@(scanBfsFusedKernel_WM)
        /*014c*/ 	.word	0x00000000


	//----- nvinfo : EIATTR_MIN_STACK_SIZE
	.align		4
.L_95:
        /*0150*/ 	.byte	0x04, 0x12
        /*0152*/ 	.short	(.L_97 - .L_96)
	.align		4
.L_96:
        /*0154*/ 	.word	index@(scanBfsFusedKernel)
        /*0158*/ 	.word	0x00000000


	//----- nvinfo : EIATTR_MIN_STACK_SIZE
	.align		4
.L_97:
        /*015c*/ 	.byte	0x04, 0x12
        /*015e*/ 	.short	(.L_99 - .L_98)
	.align		4
.L_98:
        /*0160*/ 	.word	index@(assignVerticesNextQueue)
        /*0164*/ 	.word	0x00000000


	//----- nvinfo : EIATTR_MIN_STACK_SIZE
	.align		4
.L_99:
        /*0168*/ 	.byte	0x04, 0x12
        /*016a*/ 	.short	(.L_101 - .L_100)
	.align		4
.L_100:
        /*016c*/ 	.word	index@(scanDegrees)
        /*0170*/ 	.word	0x00000000


	//----- nvinfo : EIATTR_MIN_STACK_SIZE
	.align		4
.L_101:
        /*0174*/ 	.byte	0x04, 0x12
        /*0176*/ 	.short	(.L_103 - .L_102)
	.align		4
.L_102:
        /*0178*/ 	.word	index@(fusedNextLayerCountDegrees)
        /*017c*/ 	.word	0x00000000


	//----- nvinfo : EIATTR_MIN_STACK_SIZE
	.align		4
.L_103:
        /*0180*/ 	.byte	0x04, 0x12
        /*0182*/ 	.short	(.L_105 - .L_104)
	.align		4
.L_104:
        /*0184*/ 	.word	index@(countDegrees)
        /*0188*/ 	.word	0x00000000


	//----- nvinfo : EIATTR_MIN_STACK_SIZE
	.align		4
.L_105:
        /*018c*/ 	.byte	0x04, 0x12
        /*018e*/ 	.short	(.L_107 - .L_106)
	.align		4
.L_106:
        /*0190*/ 	.word	index@(nextLayer)
        /*0194*/ 	.word	0x00000000


	//----- nvinfo : EIATTR_MIN_STACK_SIZE
	.align		4
.L_107:
        /*0198*/ 	.byte	0x04, 0x12
        /*019a*/ 	.short	(.L_109 - .L_108)
	.align		4
.L_108:
        /*019c*/ 	.word	index@(queueBfs)
        /*01a0*/ 	.word	0x00000000


	//----- nvinfo : EIATTR_MIN_STACK_SIZE
	.align		4
.L_109:
        /*01a4*/ 	.byte	0x04, 0x12
        /*01a6*/ 	.short	(.L_111 - .L_110)
	.align		4
.L_110:
        /*01a8*/ 	.word	index@(simpleBfs)
        /*01ac*/ 	.word	0x00000000
.L_111:


//--------------------- .nv.compat                --------------------------
	.section	.nv.compat,"",@"SHT_CUDA_COMPAT_INFO"
	.align	4
        /*0000*/ 	.byte	0x02, 0x09, 0x00, 0x00, 0x02, 0x02, 0x01, 0x00, 0x02, 0x05, 0x05, 0x00, 0x03, 0x07, 0x01, 0x01
        /*0010*/ 	.byte	0x02, 0x03, 0x00, 0x00, 0x02, 0x06, 0x01, 0x00, 0x04, 0x0b, 0x08, 0x00, 0x09, 0x00, 0x00, 0x00
        /*0020*/ 	.byte	0x00, 0x00, 0x00, 0x00


//--------------------- .nv.info._ZN3cub18CUB_300001_SM_10006detail11EmptyKernelIvEEvv --------------------------
	.section	.nv.info._ZN3cub18CUB_300001_SM_10006detail11EmptyKernelIvEEvv,"",@"SHT_CUDA_INFO"
	.sectionflags	@""
	.align	4


	//----- nvinfo : EIATTR_CUDA_API_VERSION
	.align		4
        /*0000*/ 	.byte	0x04, 0x37
        /*0002*/ 	.short	(.L_113 - .L_112)
.L_112:
        /*0004*/ 	.word	0x00000082


	//----- nvinfo : EIATTR_SPARSE_MMA_MASK
	.align		4
.L_113:
        /*0008*/ 	.byte	0x03, 0x50
        /*000a*/ 	.short	0x0000


	//----- nvinfo : EIATTR_MAXREG_COUNT
	.align		4
        /*000c*/ 	.byte	0x03, 0x1b
        /*000e*/ 	.short	0x00ff


	//----- nvinfo : EIATTR_MERCURY_ISA_VERSION
	.align		4
        /*0010*/ 	.byte	0x03, 0x5f
        /*0012*/ 	.short	0x0101


	//----- nvinfo : EIATTR_VRC_CTA_INIT_COUNT
	.align		4
        /*0014*/ 	.byte	0x02, 0x4a
	.zero		1
	.zero		1


	//----- nvinfo : EIATTR_EXIT_INSTR_OFFSETS
	.align		4
        /*0018*/ 	.byte	0x04, 0x1c
        /*001a*/ 	.short	(.L_115 - .L_114)


	//   ....[0]....
.L_114:
        /*001c*/ 	.word	0x00000010


	//----- nvinfo : EIATTR_SW_WAR
	.align		4
.L_115:
        /*0020*/ 	.byte	0x04, 0x36
        /*0022*/ 	.short	(.L_117 - .L_116)
.L_116:
        /*0024*/ 	.word	0x00000008
.L_117:


//--------------------- .nv.info.cuGunrockStyleBfsKernel --------------------------
	.section	.nv.info.cuGunrockStyleBfsKernel,"",@"SHT_CUDA_INFO"
	.sectionflags	@""
	.align	4


	//----- nvinfo : EIATTR_CUDA_API_VERSION
	.align		4
        /*0000*/ 	.byte	0x04, 0x37
        /*0002*/ 	.short	(.L_119 - .L_118)
.L_118:
        /*0004*/ 	.word	0x00000082


	//----- nvinfo : EIATTR_KPARAM_INFO
	.align		4
.L_119:
        /*0008*/ 	.byte	0x04, 0x17
        /*000a*/ 	.short	(.L_121 - .L_120)
.L_120:
        /*000c*/ 	.word	0x00000000
        /*0010*/ 	.short	0x0009
        /*0012*/ 	.short	0x0048
        /*0014*/ 	.byte	0x00, 0xf0, 0x11, 0x00


	//----- nvinfo : EIATTR_KPARAM_INFO
	.align		4
.L_121:
        /*0018*/ 	.byte	0x04, 0x17
        /*001a*/ 	.short	(.L_123 - .L_122)
.L_122:
        /*001c*/ 	.word	0x00000000
        /*0020*/ 	.short	0x0008
        /*0022*/ 	.short	0x0040
        /*0024*/ 	.byte	0x00, 0xf5, 0x21, 0x00


	//----- nvinfo : EIATTR_KPARAM_INFO
	.align		4
.L_123:
        /*0028*/ 	.byte	0x04, 0x17
        /*002a*/ 	.short	(.L_125 - .L_124)
.L_124:
        /*002c*/ 	.word	0x00000000
        /*0030*/ 	.short	0x0007
        /*0032*/ 	.short	0x0038
        /*0034*/ 	.byte	0x00, 0xf5, 0x21, 0x00


	//----- nvinfo : EIATTR_KPARAM_INFO
	.align		4
.L_125:
        /*0038*/ 	.byte	0x04, 0x17
        /*003a*/ 	.short	(.L_127 - .L_126)
.L_126:
        /*003c*/ 	.word	0x00000000
        /*0040*/ 	.short	0x0006
        /*0042*/ 	.short	0x0030
        /*0044*/ 	.byte	0x00, 0xf5, 0x21, 0x00


	//----- nvinfo : EIATTR_KPARAM_INFO
	.align		4
.L_127:
        /*0048*/ 	.byte	0x04, 0x17
        /*004a*/ 	.short	(.L_129 - .L_128)
.L_128:
        /*004c*/ 	.word	0x00000000
        /*0050*/ 	.short	0x0005
        /*0052*/ 	.short	0x0028
        /*0054*/ 	.byte	0x00, 0xf5, 0x21, 0x00


	//----- nvinfo : EIATTR_KPARAM_INFO
	.align		4
.L_129:
        /*0058*/ 	.byte	0x04, 0x17
        /*005a*/ 	.short	(.L_131 - .L_130)
.L_130:
        /*005c*/ 	.word	0x00000000
        /*0060*/ 	.short	0x0004
        /*0062*/ 	.short	0x0020
        /*0064*/ 	.byte	0x00, 0xf5, 0x21, 0x00


	//----- nvinfo : EIATTR_KPARAM_INFO
	.align		4
.L_131:
        /*0068*/ 	.byte	0x04, 0x17
        /*006a*/ 	.short	(.L_133 - .L_132)
.L_132:
        /*006c*/ 	.word	0x00000000
        /*0070*/ 	.short	0x0003
        /*0072*/ 	.short	0x0018
        /*0074*/ 	.byte	0x00, 0xf5, 0x21, 0x00


	//----- nvinfo : EIATTR_KPARAM_INFO
	.align		4
.L_133:
        /*0078*/ 	.byte	0x04, 0x17
        /*007a*/ 	.short	(.L_135 - .L_134)
.L_134:
        /*007c*/ 	.word	0x00000000
        /*0080*/ 	.short	0x0002
        /*0082*/ 	.short	0x0010
        /*0084*/ 	.byte	0x00, 0xf5, 0x21, 0x00


	//----- nvinfo : EIATTR_KPARAM_INFO
	.align		4
.L_135:
        /*0088*/ 	.byte	0x04, 0x17
        /*008a*/ 	.short	(.L_137 - .L_136)
.L_136:
        /*008c*/ 	.word	0x00000000
        /*0090*/ 	.short	0x0001
        /*0092*/ 	.short	0x0008
        /*0094*/ 	.byte	0x00, 0xf0, 0x11, 0x00


	//----- nvinfo : EIATTR_KPARAM_INFO
	.align		4
.L_137:
        /*0098*/ 	.byte	0x04, 0x17
        /*009a*/ 	.short	(.L_139 - .L_138)
.L_138:
        /*009c*/ 	.word	0x00000000
        /*00a0*/ 	.short	0x0000
        /*00a2*/ 	.short	0x0000
        /*00a4*/ 	.byte	0x00, 0xf5, 0x21, 0x00


	//----- nvinfo : EIATTR_SPARSE_MMA_MASK
	.align		4
.L_139:
        /*00a8*/ 	.byte	0x03, 0x50
        /*00aa*/ 	.short	0x0000


	//----- nvinfo : EIATTR_MAXREG_COUNT
	.align		4
        /*00ac*/ 	.byte	0x03, 0x1b
        /*00ae*/ 	.short	0x00ff


	//----- nvinfo : EIATTR_MERCURY_ISA_VERSION
	.align		4
        /*00b0*/ 	.byte	0x03, 0x5f
        /*00b2*/ 	.short	0x0101


	//----- nvinfo : EIATTR_INT_WARP_WIDE_INSTR_OFFSETS
	.align		4
        /*00b4*/ 	.byte	0x04, 0x31
        /*00b6*/ 	.short	(.L_141 - .L_140)


	//   ....[0]....
.L_140:
        /*00b8*/ 	.word	0x000002d0


	//   ....[1]....
        /*00bc*/ 	.word	0x00000380


	//   ....[2]....
        /*00c0*/ 	.word	0x00000440


	//   ....[3]....
        /*00c4*/ 	.word	0x000004f0


	//   ....[4]....
        /*00c8*/ 	.word	0x000005b0


	//   ....[5]....
        /*00cc*/ 	.word	0x00000660


	//   ....[6]....
        /*00d0*/ 	.word	0x00000740


	//   ....[7]....
        /*00d4*/ 	.word	0x000007f0


	//   ....[8]....
        /*00d8*/ 	.word	0x000009a0


	//   ....[9]....
        /*00dc*/ 	.word	0x00000a50


	//----- nvinfo : EIATTR_VRC_CTA_INIT_COUNT
	.align		4
.L_141:
        /*00e0*/ 	.byte	0x02, 0x4a
	.zero		1
	.zero		1


	//----- nvinfo : EIATTR_EXIT_INSTR_OFFSETS
	.align		4
        /*00e4*/ 	.byte	0x04, 0x1c
        /*00e6*/ 	.short	(.L_143 - .L_142)


	//   ....[0]....
.L_142:
        /*00e8*/ 	.word	0x00000070


	//   ....[1]....
        /*00ec*/ 	.word	0x00000100


	//   ....[2]....
        /*00f0*/ 	.word	0x00000880


	//   ....[3]....
        /*00f4*/ 	.word	0x00000ac0


	//----- nvinfo : EIATTR_CRS_STACK_SIZE
	.align		4
.L_143:
        /*00f8*/ 	.byte	0x04, 0x1e
        /*00fa*/ 	.short	(.L_145 - .L_144)
.L_144:
        /*00fc*/ 	.word	0x00000000


	//----- nvinfo : EIATTR_CBANK_PARAM_SIZE
	.align		4
.L_145:
        /*0100*/ 	.byte	0x03, 0x19
        /*0102*/ 	.short	0x004c


	//----- nvinfo : EIATTR_PARAM_CBANK
	.align		4
        /*0104*/ 	.byte	0x04, 0x0a
        /*0106*/ 	.short	(.L_147 - .L_146)
	.align		4
.L_146:
        /*0108*/ 	.word	index@(.nv.constant0.cuGunrockStyleBfsKernel)
        /*010c*/ 	.short	0x0380
        /*010e*/ 	.short	0x004c


	//----- nvinfo : EIATTR_SW_WAR
	.align		4
.L_147:
        /*0110*/ 	.byte	0x04, 0x36
        /*0112*/ 	.short	(.L_149 - .L_148)
.L_148:
        /*0114*/ 	.word	0x00000008
.L_149:


//--------------------- .nv.info.scanBfsFusedKernel_CM --------------------------
	.section	.nv.info.scanBfsFusedKernel_CM,"",@"SHT_CUDA_INFO"
	.sectionflags	@""
	.align	4


	//----- nvinfo : EIATTR_CUDA_API_VERSION
	.align		4
        /*0000*/ 	.byte	0x04, 0x37
        /*0002*/ 	.short	(.L_151 - .L_150)
.L_150:
        /*0004*/ 	.word	0x00000082


	//----- nvinfo : EIATTR_KPARAM_INFO
	.align		4
.L_151:
        /*0008*/ 	.byte	0x04, 0x17
        /*000a*/ 	.short	(.L_153 - .L_152)
.L_152:
        /*000c*/ 	.word	0x00000000
        /*0010*/ 	.short	0x0009
        /*0012*/ 	.short	0x0048
        /*0014*/ 	.byte	0x00, 0xf0, 0x11, 0x00


	//----- nvinfo : EIATTR_KPARAM_INFO
	.align		4
.L_153:
        /*0018*/ 	.byte	0x04, 0x17
        /*001a*/ 	.short	(.L_155 - .L_154)
.L_154:
        /*001c*/ 	.word	0x00000000
        /*0020*/ 	.short	0x0008
        /*0022*/ 	.short	0x0040
        /*0024*/ 	.byte	0x00, 0xf5, 0x21, 0x00


	//----- nvinfo : EIATTR_KPARAM_INFO
	.align		4
.L_155:
        /*0028*/ 	.byte	0x04, 0x17
        /*002a*/ 	.short	(.L_157 - .L_156)
.L_156:
        /*002c*/ 	.word	0x00000000
        /*0030*/ 	.short	0x0007
        /*0032*/ 	.short	0x0038
        /*0034*/ 	.byte	0x00, 0xf5, 0x21, 0x00


	//----- nvinfo : EIATTR_KPARAM_INFO
	.align		4
.L_157:
        /*0038*/ 	.byte	0x04, 0x17
        /*003a*/ 	.short	(.L_159 - .L_158)
.L_158:
        /*003c*/ 	.word	0x00000000
        /*0040*/ 	.short	0x0006
        /*0042*/ 	.short	0x0030
        /*0044*/ 	.byte	0x00, 0xf5, 0x21, 0x00


	//----- nvinfo : EIATTR_KPARAM_INFO
	.align		4
.L_159:
        /*0048*/ 	.byte	0x04, 0x17
        /*004a*/ 	.short	(.L_161 - .L_160)
.L_160:
        /*004c*/ 	.word	0x00000000
        /*0050*/ 	.short	0x0005
        /*0052*/ 	.short	0x0028
        /*0054*/ 	.byte	0x00, 0xf5, 0x21, 0x00


	//----- nvinfo : EIATTR_KPARAM_INFO
	.align		4
.L_161:
        /*0058*/ 	.byte	0x04, 0x17
        /*005a*/ 	.short	(.L_163 - .L_162)
.L_162:
        /*005c*/ 	.word	0x00000000
        /*0060*/ 	.short	0x0004
        /*0062*/ 	.short	0x0020
        /*0064*/ 	.byte	0x00, 0xf5, 0x21, 0x00


	//----- nvinfo : EIATTR_KPARAM_INFO
	.align		4
.L_163:
        /*0068*/ 	.byte	0x04, 0x17
        /*006a*/ 	.short	(.L_165 - .L_164)
.L_164:
        /*006c*/ 	.word	0x00000000
        /*0070*/ 	.short	0x0003
        /*0072*/ 	.short	0x0018
        /*0074*/ 	.byte	0x00, 0xf5, 0x21, 0x00


	//----- nvinfo : EIATTR_KPARAM_INFO
	.align		4
.L_165:
        /*0078*/ 	.byte	0x04, 0x17
        /*007a*/ 	.short	(.L_167 - .L_166)
.L_166:
        /*007c*/ 	.word	0x00000000
        /*0080*/ 	.short	0x0002
        /*0082*/ 	.short	0x0010
        /*0084*/ 	.byte	0x00, 0xf5, 0x21, 0x00


	//----- nvinfo : EIATTR_KPARAM_INFO
	.align		4
.L_167:
        /*0088*/ 	.byte	0x04, 0x17
        /*008a*/ 	.short	(.L_169 - .L_168)
.L_168:
        /*008c*/ 	.word	0x00000000
        /*0090*/ 	.short	0x0001
        /*0092*/ 	.short	0x0008
        /*0094*/ 	.byte	0x00, 0xf0, 0x11, 0x00


	//----- nvinfo : EIATTR_KPARAM_INFO
	.align		4
.L_169:
        /*0098*/ 	.byte	0x04, 0x17
        /*009a*/ 	.short	(.L_171 - .L_170)
.L_170:
        /*009c*/ 	.word	0x00000000
        /*00a0*/ 	.short	0x0000
        /*00a2*/ 	.short	0x0000
        /*00a4*/ 	.byte	0x00, 0xf5, 0x21, 0x00


	//----- nvinfo : EIATTR_SPARSE_MMA_MASK
	.align		4
.L_171:
        /*00a8*/ 	.byte	0x03, 0x50
        /*00aa*/ 	.short	0x0000


	//----- nvinfo : EIATTR_MAXREG_COUNT
	.align		4
        /*00ac*/ 	.byte	0x03, 0x1b
        /*00ae*/ 	.short	0x00ff


	//----- nvinfo : EIATTR_NUM_BARRIERS
	.align		4
        /*00b0*/ 	.byte	0x02, 0x4c
        /*00b2*/ 	.byte	0x01
	.zero		1


	//----- nvinfo : EIATTR_MERCURY_ISA_VERSION
	.align		4
        /*00b4*/ 	.byte	0x03, 0x5f
        /*00b6*/ 	.short	0x0101


	//----- nvinfo : EIATTR_INT_WARP_WIDE_INSTR_OFFSETS
	.align		4
        /*00b8*/ 	.byte	0x04, 0x31
        /*00ba*/ 	.short	(.L_173 - .L_172)


	//   ....[0]....
.L_172:
        /*00bc*/ 	.word	0x00000ed0


	//   ....[1]....
        /*00c0*/ 	.word	0x00000fa0


	//----- nvinfo : EIATTR_COOP_GROUP_MASK_REGIDS
	.align		4
.L_173:
        /*00c4*/ 	.byte	0x04, 0x29
        /*00c6*/ 	.short	(.L_175 - .L_174)


	//   ....[0]....
.L_174:
        /*00c8*/ 	.word	0xffffffff


	//   ....[1]....
        /*00cc*/ 	.word	0xffffffff


	//   ....[2]....
        /*00d0*/ 	.word	0xffffffff


	//   ....[3]....
        /*00d4*/ 	.word	0xffffffff


	//   ....[4]....
        /*00d8*/ 	.word	0xffffffff


	//   ....[5]....
        /*00dc*/ 	.word	0x05000024


	//   ....[6]....
        /*00e0*/ 	.word	0x05000024


	//   ....[7]....
        /*00e4*/ 	.word	0x05000024


	//   ....[8]....
        /*00e8*/ 	.word	0x05000024


	//   ....[9]....
        /*00ec*/ 	.word	0x05000024


	//----- nvinfo : EIATTR_COOP_GROUP_INSTR_OFFSETS
	.align		4
.L_175:
        /*00f0*/ 	.byte	0x04, 0x28
        /*00f2*/ 	.short	(.L_177 - .L_176)


	//   ....[0]....
.L_176:
        /*00f4*/ 	.word	0x000005e0


	//   ....[1]....
        /*00f8*/ 	.word	0x00000600


	//   ....[2]....
        /*00fc*/ 	.word	0x00000620


	//   ....[3]....
        /*0100*/ 	.word	0x00000640


	//   ....[4]....
        /*0104*/ 	.word	0x00000660


	//   ....[5]....
        /*0108*/ 	.word	0x00001080


	//   ....[6]....
        /*010c*/ 	.word	0x000010f0


	//   ....[7]....
        /*0110*/ 	.word	0x00001160


	//   ....[8]....
        /*0114*/ 	.word	0x000011d0


	//   ....[9]....
        /*0118*/ 	.word	0x00001240


	//----- nvinfo : EIATTR_VRC_CTA_INIT_COUNT
	.align		4
.L_177:
        /*011c*/ 	.byte	0x02, 0x4a
	.zero		1
	.zero		1


	//----- nvinfo : EIATTR_EXIT_INSTR_OFFSETS
	.align		4
        /*0120*/ 	.byte	0x04, 0x1c
        /*0122*/ 	.short	(.L_179 - .L_178)


	//   ....[0]....
.L_178:
        /*0124*/ 	.word	0x00000be0


	//   ....[1]....
        /*0128*/ 	.word	0x00001020


	//----- nvinfo : EIATTR_CRS_STACK_SIZE
	.align		4
.L_179:
        /*012c*/ 	.byte	0x04, 0x1e
        /*012e*/ 	.short	(.L_181 - .L_180)
.L_180:
        /*0130*/ 	.word	0x00000000


	//----- nvinfo : EIATTR_CBANK_PARAM_SIZE
	.align		4
.L_181:
        /*0134*/ 	.byte	0x03, 0x19
        /*0136*/ 	.short	0x004c


	//----- nvinfo : EIATTR_PARAM_CBANK
	.align		4
        /*0138*/ 	.byte	0x04, 0x0a
        /*013a*/ 	.short	(.L_183 - .L_182)
	.align		4
.L_182:
        /*013c*/ 	.word	index@(.nv.constant0.scanBfsFusedKernel_CM)
        /*0140*/ 	.short	0x0380
        /*0142*/ 	.short	0x004c


	//----- nvinfo : EIATTR_SW_WAR
	.align		4
.L_183:
        /*0144*/ 	.byte	0x04, 0x36
        /*0146*/ 	.short	(.L_185 - .L_184)
.L_184:
        /*0148*/ 	.word	0x00000008
.L_185:


//--------------------- .nv.info.scanBfsFusedKernel_WM --------------------------
	.section	.nv.info.scanBfsFusedKernel_WM,"",@"SHT_CUDA_INFO"
	.sectionflags	@""
	.align	4


	//----- nvinfo : EIATTR_CUDA_API_VERSION
	.align		4
        /*0000*/ 	.byte	0x04, 0x37
        /*0002*/ 	.short	(.L_187 - .L_186)
.L_186:
        /*0004*/ 	.word	0x00000082


	//----- nvinfo : EIATTR_KPARAM_INFO
	.align		4
.L_187:
        /*0008*/ 	.byte	0x04, 0x17
        /*000a*/ 	.short	(.L_189 - .L_188)
.L_188:
        /*000c*/ 	.word	0x00000000
        /*0010*/ 	.short	0x0009
        /*0012*/ 	.short	0x0048
        /*0014*/ 	.byte	0x00, 0xf0, 0x11, 0x00


	//----- nvinfo : EIATTR_KPARAM_INFO
	.align		4
.L_189:
        /*0018*/ 	.byte	0x04, 0x17
        /*001a*/ 	.short	(.L_191 - .L_190)
.L_190:
        /*001c*/ 	.word	0x00000000
        /*0020*/ 	.short	0x0008
        /*0022*/ 	.short	0x0040
        /*0024*/ 	.byte	0x00, 0xf5, 0x21, 0x00


	//----- nvinfo : EIATTR_KPARAM_INFO
	.align		4
.L_191:
        /*0028*/ 	.byte	0x04, 0x17
        /*002a*/ 	.short	(.L_193 - .L_192)
.L_192:
        /*002c*/ 	.word	0x00000000
        /*0030*/ 	.short	0x0007
        /*0032*/ 	.short	0x0038
        /*0034*/ 	.byte	0x00, 0xf5, 0x21, 0x00


	//----- nvinfo : EIATTR_KPARAM_INFO
	.align		4
.L_193:
        /*0038*/ 	.byte	0x04, 0x17
        /*003a*/ 	.short	(.L_195 - .L_194)
.L_194:
        /*003c*/ 	.word	0x00000000
        /*0040*/ 	.short	0x0006
        /*0042*/ 	.short	0x0030
        /*0044*/ 	.byte	0x00, 0xf5, 0x21, 0x00


	//----- nvinfo : EIATTR_KPARAM_INFO
	.align		4
.L_195:
        /*0048*/ 	.byte	0x04, 0x17
        /*004a*/ 	.short	(.L_197 - .L_196)
.L_196:
        /*004c*/ 	.word	0x00000000
        /*0050*/ 	.short	0x0005
        /*0052*/ 	.short	0x0028
        /*0054*/ 	.byte	0x00, 0xf5, 0x21, 0x00


	//----- nvinfo : EIATTR_KPARAM_INFO
	.align		4
.L_197:
        /*0058*/ 	.byte	0x04, 0x17
        /*005a*/ 	.short	(.L_199 - .L_198)
.L_198:
        /*005c*/ 	.word	0x00000000
        /*0060*/ 	.short	0x0004
        /*0062*/ 	.short	0x0020
        /*0064*/ 	.byte	0x00, 0xf5, 0x21, 0x00


	//----- nvinfo : EIATTR_KPARAM_INFO
	.align		4
.L_199:
        /*0068*/ 	.byte	0x04, 0x17
        /*006a*/ 	.short	(.L_201 - .L_200)
.L_200:
        /*006c*/ 	.word	0x00000000
        /*0070*/ 	.short	0x0003
        /*0072*/ 	.short	0x0018
        /*0074*/ 	.byte	0x00, 0xf5, 0x21, 0x00


	//----- nvinfo : EIATTR_KPARAM_INFO
	.align		4
.L_201:
        /*0078*/ 	.byte	0x04, 0x17
        /*007a*/ 	.short	(.L_203 - .L_202)
.L_202:
        /*007c*/ 	.word	0x00000000
        /*0080*/ 	.short	0x0002
        /*0082*/ 	.short	0x0010
        /*0084*/ 	.byte	0x00, 0xf5, 0x21, 0x00


	//----- nvinfo : EIATTR_KPARAM_INFO
	.align		4
.L_203:
        /*0088*/ 	.byte	0x04, 0x17
        /*008a*/ 	.short	(.L_205 - .L_204)
.L_204:
        /*008c*/ 	.word	0x00000000
        /*0090*/ 	.short	0x0001
        /*0092*/ 	.short	0x0008
        /*0094*/ 	.byte	0x00, 0xf0, 0x11, 0x00


	//----- nvinfo : EIATTR_KPARAM_INFO
	.align		4
.L_205:
        /*0098*/ 	.byte	0x04, 0x17
        /*009a*/ 	.short	(.L_207 - .L_206)
.L_206:
        /*009c*/ 	.word	0x00000000
        /*00a0*/ 	.short	0x0000
        /*00a2*/ 	.short	0x0000
        /*00a4*/ 	.byte	0x00, 0xf5, 0x21, 0x00


	//----- nvinfo : EIATTR_SPARSE_MMA_MASK
	.align		4
.L_207:
        /*00a8*/ 	.byte	0x03, 0x50
        /*00aa*/ 	.short	0x0000


	//----- nvinfo : EIATTR_MAXREG_COUNT
	.align		4
        /*00ac*/ 	.byte	0x03, 0x1b
        /*00ae*/ 	.short	0x00ff


	//----- nvinfo : EIATTR_NUM_BARRIERS
	.align		4
        /*00b0*/ 	.byte	0x02, 0x4c
        /*00b2*/ 	.byte	0x01
	.zero		1


	//----- nvinfo : EIATTR_MERCURY_ISA_VERSION
	.align		4
        /*00b4*/ 	.byte	0x03, 0x5f
        /*00b6*/ 	.short	0x0101


	//----- nvinfo : EIATTR_UNUSED_LOAD_BYTE_OFFSET
	.align		4
        /*00b8*/ 	.byte	0x04, 0x44
        /*00ba*/ 	.short	(.L_209 - .L_208)


	//   ....[0]....
.L_208:
        /*00bc*/ 	.word	0x00000570
        /*00c0*/ 	.word	0x0000fff0


	//   ....[1]....
        /*00c4*/ 	.word	0x00000580
        /*00c8*/ 	.word	0x0000fff0


	//----- nvinfo : EIATTR_INT_WARP_WIDE_INSTR_OFFSETS
	.align		4
.L_209:
        /*00cc*/ 	.byte	0x04, 0x31
        /*00ce*/ 	.short	(.L_211 - .L_210)


	//   ....[0]....
.L_210:
        /*00d0*/ 	.word	0x00000f70


	//   ....[1]....
        /*00d4*/ 	.word	0x00001040


	//----- nvinfo : EIATTR_COOP_GROUP_MASK_REGIDS
	.align		4
.L_211:
        /*00d8*/ 	.byte	0x04, 0x29
        /*00da*/ 	.short	(.L_213 - .L_212)


	//   ....[0]....
.L_212:
        /*00dc*/ 	.word	0xffffffff


	//   ....[1]....
        /*00e0*/ 	.word	0xffffffff


	//   ....[2]....
        /*00e4*/ 	.word	0xffffffff


	//   ....[3]....
        /*00e8*/ 	.word	0xffffffff


	//   ....[4]....
        /*00ec*/ 	.word	0xffffffff


	//   ....[5]....
        /*00f0*/ 	.word	0xffffffff


	//----- nvinfo : EIATTR_COOP_GROUP_INSTR_OFFSETS
	.align		4
.L_213:
        /*00f4*/ 	.byte	0x04, 0x28
        /*00f6*/ 	.short	(.L_215 - .L_214)


	//   ....[0]....
.L_214:
        /*00f8*/ 	.word	0x000002f0


	//   ....[1]....
        /*00fc*/ 	.word	0x00000330


	//   ....[2]....
        /*0100*/ 	.word	0x00000370


	//   ....[3]....
        /*0104*/ 	.word	0x000003b0


	//   ....[4]....
        /*0108*/ 	.word	0x00000410


	//   ....[5]....
        /*010c*/ 	.word	0x00000450


	//----- nvinfo : EIATTR_VRC_CTA_INIT_COUNT
	.align		4
.L_215:
        /*0110*/ 	.byte	0x02, 0x4a
	.zero		1
	.zero		1


	//----- nvinfo : EIATTR_EXIT_INSTR_OFFSETS
	.align		4
        /*0114*/ 	.byte	0x04, 0x1c
        /*0116*/ 	.short	(.L_217 - .L_216)


	//   ....[0]....
.L_216:
        /*0118*/ 	.word	0x00001120


	//----- nvinfo : EIATTR_CRS_STACK_SIZE
	.align		4
.L_217:
        /*011c*/ 	.byte	0x04, 0x1e
        /*011e*/ 	.short	(.L_219 - .L_218)
.L_218:
        /*0120*/ 	.word	0x00000000


	//----- nvinfo : EIATTR_CBANK_PARAM_SIZE
	.align		4
.L_219:
        /*0124*/ 	.byte	0x03, 0x19
        /*0126*/ 	.short	0x004c


	//----- nvinfo : EIATTR_PARAM_CBANK
	.align		4
        /*0128*/ 	.byte	0x04, 0x0a
        /*012a*/ 	.short	(.L_221 - .L_220)
	.align		4
.L_220:
        /*012c*/ 	.word	index@(.nv.constant0.scanBfsFusedKernel_WM)
        /*0130*/ 	.short	0x0380
        /*0132*/ 	.short	0x004c


	//----- nvinfo : EIATTR_SW_WAR
	.align		4
.L_221:
        /*0134*/ 	.byte	0x04, 0x36
        /*0136*/ 	.short	(.L_223 - .L_222)
.L_222:
        /*0138*/ 	.word	0x00000008
.L_223:


//--------------------- .nv.info.scanBfsFusedKernel --------------------------
	.section	.nv.info.scanBfsFusedKernel,"",@"SHT_CUDA_INFO"
	.sectionflags	@""
	.align	4


	//----- nvinfo : EIATTR_CUDA_API_VERSION
	.align		4
        /*0000*/ 	.byte	0x04, 0x37
        /*0002*/ 	.short	(.L_225 - .L_224)
.L_224:
        /*0004*/ 	.word	0x00000082


	//----- nvinfo : EIATTR_KPARAM_INFO
	.align		4
.L_225:
        /*0008*/ 	.byte	0x04, 0x17
        /*000a*/ 	.short	(.L_227 - .L_226)
.L_226:
        /*000c*/ 	.word	0x00000000
        /*0010*/ 	.short	0x0009
        /*0012*/ 	.short	0x0048
        /*0014*/ 	.byte	0x00, 0xf0, 0x11, 0x00


	//----- nvinfo : EIATTR_KPARAM_INFO
	.align		4
.L_227:
        /*0018*/ 	.byte	0x04, 0x17
        /*001a*/ 	.short	(.L_229 - .L_228)
.L_228:
        /*001c*/ 	.word	0x00000000
        /*0020*/ 	.short	0x0008
        /*0022*/ 	.short	0x0040
        /*0024*/ 	.byte	0x00, 0xf5, 0x21, 0x00


	//----- nvinfo : EIATTR_KPARAM_INFO
	.align		4
.L_229:
        /*0028*/ 	.byte	0x04, 0x17
        /*002a*/ 	.short	(.L_231 - .L_230)
.L_230:
        /*002c*/ 	.word	0x00000000
        /*0030*/ 	.short	0x0007
        /*0032*/ 	.short	0x0038
        /*0034*/ 	.byte	0x00, 0xf5, 0x21, 0x00


	//----- nvinfo : EIATTR_KPARAM_INFO
	.align		4
.L_231:
        /*0038*/ 	.byte	0x04, 0x17
        /*003a*/ 	.short	(.L_233 - .L_232)
.L_232:
        /*003c*/ 	.word	0x00000000
        /*0040*/ 	.short	0x0006
        /*0042*/ 	.short	0x0030
        /*0044*/ 	.byte	0x00, 0xf5, 0x21, 0x00


	//----- nvinfo : EIATTR_KPARAM_INFO
	.align		4
.L_233:
        /*0048*/ 	.byte	0x04, 0x17
        /*004a*/ 	.short	(.L_235 - .L_234)
.L_234:
        /*004c*/ 	.word	0x00000000
        /*0050*/ 	.short	0x0005
        /*0052*/ 	.short	0x0028
        /*0054*/ 	.byte	0x00, 0xf5, 0x21, 0x00


	//----- nvinfo : EIATTR_KPARAM_INFO
	.align		4
.L_235:
        /*0058*/ 	.byte	0x04, 0x17
        /*005a*/ 	.short	(.L_237 - .L_236)
.L_236:
        /*005c*/ 	.word	0x00000000
        /*0060*/ 	.short	0x0004
        /*0062*/ 	.short	0x0020
        /*0064*/ 	.byte	0x00, 0xf5, 0x21, 0x00


	//----- nvinfo : EIATTR_KPARAM_INFO
	.align		4
.L_237:
        /*0068*/ 	.byte	0x04, 0x17
        /*006a*/ 	.short	(.L_239 - .L_238)
.L_238:
        /*006c*/ 	.word	0x00000000
        /*0070*/ 	.short	0x0003
        /*0072*/ 	.short	0x0018
        /*0074*/ 	.byte	0x00, 0xf5, 0x21, 0x00


	//----- nvinfo : EIATTR_KPARAM_INFO
	.align		4
.L_239:
        /*0078*/ 	.byte	0x04, 0x17
        /*007a*/ 	.short	(.L_241 - .L_240)
.L_240:
        /*007c*/ 	.word	0x00000000
        /*0080*/ 	.short	0x0002
        /*0082*/ 	.short	0x0010
        /*0084*/ 	.byte	0x00, 0xf5, 0x21, 0x00


	//----- nvinfo : EIATTR_KPARAM_INFO
	.align		4
.L_241:
        /*0088*/ 	.byte	0x04, 0x17
        /*008a*/ 	.short	(.L_243 - .L_242)
.L_242:
        /*008c*/ 	.word	0x00000000
        /*0090*/ 	.short	0x0001
        /*0092*/ 	.short	0x0008
        /*0094*/ 	.byte	0x00, 0xf0, 0x11, 0x00


	//----- nvinfo : EIATTR_KPARAM_INFO
	.align		4
.L_243:
        /*0098*/ 	.byte	0x04, 0x17
        /*009a*/ 	.short	(.L_245 - .L_244)
.L_244:
        /*009c*/ 	.word	0x00000000
        /*00a0*/ 	.short	0x0000
        /*00a2*/ 	.short	0x0000
        /*00a4*/ 	.byte	0x00, 0xf5, 0x21, 0x00


	//----- nvinfo : EIATTR_SPARSE_MMA_MASK
	.align		4
.L_245:
        /*00a8*/ 	.byte	0x03, 0x50
        /*00aa*/ 	.short	0x0000


	//----- nvinfo : EIATTR_MAXREG_COUNT
	.align		4
        /*00ac*/ 	.byte	0x03, 0x1b
        /*00ae*/ 	.short	0x00ff


	//----- nvinfo : EIATTR_NUM_BARRIERS
	.align		4
        /*00b0*/ 	.byte	0x02, 0x4c
        /*00b2*/ 	.byte	0x01
	.zero		1


	//----- nvinfo : EIATTR_MERCURY_ISA_VERSION
	.align		4
        /*00b4*/ 	.byte	0x03, 0x5f
        /*00b6*/ 	.short	0x0101


	//----- nvinfo : EIATTR_INT_WARP_WIDE_INSTR_OFFSETS
	.align		4
        /*00b8*/ 	.byte	0x04, 0x31
        /*00ba*/ 	.short	(.L_247 - .L_246)


	//   ....[0]....
.L_246:
        /*00bc*/ 	.word	0x000002e0


	//   ....[1]....
        /*00c0*/ 	.word	0x00000390


	//   ....[2]....
        /*00c4*/ 	.word	0x00000450


	//   ....[3]....
        /*00c8*/ 	.word	0x00000500


	//   ....[4]....
        /*00cc*/ 	.word	0x000005d0


	//   ....[5]....
        /*00d0*/ 	.word	0x00000680


	//   ....[6]....
        /*00d4*/ 	.word	0x00000750


	//   ....[7]....
        /*00d8*/ 	.word	0x00000800


	//   ....[8]....
        /*00dc*/ 	.word	0x000009b0


	//   ....[9]....
        /*00e0*/ 	.word	0x00000a60


	//----- nvinfo : EIATTR_VRC_CTA_INIT_COUNT
	.align		4
.L_247:
        /*00e4*/ 	.byte	0x02, 0x4a
	.zero		1
	.zero		1


	//----- nvinfo : EIATTR_EXIT_INSTR_OFFSETS
	.align		4
        /*00e8*/ 	.byte	0x04, 0x1c
        /*00ea*/ 	.short	(.L_249 - .L_248)


	//   ....[0]....
.L_248:
        /*00ec*/ 	.word	0x00000070


	//   ....[1]....
        /*00f0*/ 	.word	0x00001c10


	//----- nvinfo : EIATTR_CRS_STACK_SIZE
	.align		4
.L_249:
        /*00f4*/ 	.byte	0x04, 0x1e
        /*00f6*/ 	.short	(.L_251 - .L_250)
.L_250:
        /*00f8*/ 	.word	0x00000000


	//----- nvinfo : EIATTR_CBANK_PARAM_SIZE
	.align		4
.L_251:
        /*00fc*/ 	.byte	0x03, 0x19
        /*00fe*/ 	.short	0x004c


	//----- nvinfo : EIATTR_PARAM_CBANK
	.align		4
        /*0100*/ 	.byte	0x04, 0x0a
        /*0102*/ 	.short	(.L_253 - .L_252)
	.align		4
.L_252:
        /*0104*/ 	.word	index@(.nv.constant0.scanBfsFusedKernel)
        /*0108*/ 	.short	0x0380
        /*010a*/ 	.short	0x004c


	//----- nvinfo : EIATTR_SW_WAR
	.align		4
.L_253:
        /*010c*/ 	.byte	0x04, 0x36
        /*010e*/ 	.short	(.L_255 - .L_254)
.L_254:
        /*0110*/ 	.word	0x00000008
.L_255:


//--------------------- .nv.info.assignVerticesNextQueue --------------------------
	.section	.nv.info.assignVerticesNextQueue,"",@"SHT_CUDA_INFO"
	.sectionflags	@""
	.align	4


	//----- nvinfo : EIATTR_CUDA_API_VERSION
	.align		4
        /*0000*/ 	.byte	0x04, 0x37
        /*0002*/ 	.short	(.L_257 - .L_256)
.L_256:
        /*0004*/ 	.word	0x00000082


	//----- nvinfo : EIATTR_KPARAM_INFO
	.align		4
.L_257:
        /*0008*/ 	.byte	0x04, 0x17
        /*000a*/ 	.short	(.L_259 - .L_258)
.L_258:
        /*000c*/ 	.word	0x00000000
        /*0010*/ 	.short	0x0009
        /*0012*/ 	.short	0x0048
        /*0014*/ 	.byte	0x00, 0xf0, 0x11, 0x00


	//----- nvinfo : EIATTR_KPARAM_INFO
	.align		4
.L_259:
        /*0018*/ 	.byte	0x04, 0x17
        /*001a*/ 	.short	(.L_261 - .L_260)
.L_260:
        /*001c*/ 	.word	0x00000000
        /*0020*/ 	.short	0x0008
        /*0022*/ 	.short	0x0040
        /*0024*/ 	.byte	0x00, 0xf5, 0x21, 0x00


	//----- nvinfo : EIATTR_KPARAM_INFO
	.align		4
.L_261:
        /*0028*/ 	.byte	0x04, 0x17
        /*002a*/ 	.short	(.L_263 - .L_262)
.L_262:
        /*002c*/ 	.word	0x00000000
        /*0030*/ 	.short	0x0007
        /*0032*/ 	.short	0x0038
        /*0034*/ 	.byte	0x00, 0xf5, 0x21, 0x00


	//----- nvinfo : EIATTR_KPARAM_INFO
	.align		4
.L_263:
        /*0038*/ 	.byte	0x04, 0x17
        /*003a*/ 	.short	(.L_265 - .L_264)
.L_264:
        /*003c*/ 	.word	0x00000000
        /*0040*/ 	.short	0x0006
        /*0042*/ 	.short	0x0030
        /*0044*/ 	.byte	0x00, 0xf5, 0x21, 0x00


	//----- nvinfo : EIATTR_KPARAM_INFO
	.align		4
.L_265:
        /*0048*/ 	.byte	0x04, 0x17
        /*004a*/ 	.short	(.L_267 - .L_266)
.L_266:
        /*004c*/ 	.word	0x00000000
        /*0050*/ 	.short	0x0005
        /*0052*/ 	.short	0x0028
        /*0054*/ 	.byte	0x00, 0xf5, 0x21, 0x00


	//----- nvinfo : EIATTR_KPARAM_INFO
	.align		4
.L_267:
        /*0058*/ 	.byte	0x04, 0x17
        /*005a*/ 	.short	(.L_269 - .L_268)
.L_268:
        /*005c*/ 	.word	0x00000000
        /*0060*/ 	.short	0x0004
        /*0062*/ 	.short	0x0020
        /*0064*/ 	.byte	0x00, 0xf0, 0x11, 0x00


	//----- nvinfo : EIATTR_KPARAM_INFO
	.align		4
.L_269:
        /*0068*/ 	.byte	0x04, 0x17
        /*006a*/ 	.short	(.L_271 - .L_270)
.L_270:
        /*006c*/ 	.word	0x00000000
        /*0070*/ 	.short	0x0003
        /*0072*/ 	.short	0x0018
        /*0074*/ 	.byte	0x00, 0xf5, 0x21, 0x00


	//----- nvinfo : EIATTR_KPARAM_INFO
	.align		4
.L_271:
        /*0078*/ 	.byte	0x04, 0x17
        /*007a*/ 	.short	(.L_273 - .L_272)
.L_272:
        /*007c*/ 	.word	0x00000000
        /*0080*/ 	.short	0x0002
        /*0082*/ 	.short	0x0010
        /*0084*/ 	.byte	0x00, 0xf5, 0x21, 0x00


	//----- nvinfo : EIATTR_KPARAM_INFO
	.align		4
.L_273:
        /*0088*/ 	.byte	0x04, 0x17
        /*008a*/ 	.short	(.L_275 - .L_274)
.L_274:
        /*008c*/ 	.word	0x00000000
        /*0090*/ 	.short	0x0001
        /*0092*/ 	.short	0x0008
        /*0094*/ 	.byte	0x00, 0xf5, 0x21, 0x00


	//----- nvinfo : EIATTR_KPARAM_INFO
	.align		4
.L_275:
        /*0098*/ 	.byte	0x04, 0x17
        /*009a*/ 	.short	(.L_277 - .L_276)
.L_276:
        /*009c*/ 	.word	0x00000000
        /*00a0*/ 	.short	0x0000
        /*00a2*/ 	.short	0x0000
        /*00a4*/ 	.byte	0x00, 0xf5, 0x21, 0x00


	//----- nvinfo : EIATTR_SPARSE_MMA_MASK
	.align		4
.L_277:
        /*00a8*/ 	.byte	0x03, 0x50
        /*00aa*/ 	.short	0x0000


	//----- nvinfo : EIATTR_MAXREG_COUNT
	.align		4
        /*00ac*/ 	.byte	0x03, 0x1b
        /*00ae*/ 	.short	0x00ff


	//----- nvinfo : EIATTR_NUM_BARRIERS
	.align		4
        /*00b0*/ 	.byte	0x02, 0x4c
        /*00b2*/ 	.byte	0x01
	.zero		1


	//----- nvinfo : EIATTR_MERCURY_ISA_VERSION
	.align		4
        /*00b4*/ 	.byte	0x03, 0x5f
        /*00b6*/ 	.short	0x0101


	//----- nvinfo : EIATTR_VRC_CTA_INIT_COUNT
	.align		4
        /*00b8*/ 	.byte	0x02, 0x4a
	.zero		1
	.zero		1


	//----- nvinfo : EIATTR_EXIT_INSTR_OFFSETS
	.align		4
        /*00bc*/ 	.byte	0x04, 0x1c
        /*00be*/ 	.short	(.L_279 - .L_278)


	//   ....[0]....
.L_278:
        /*00c0*/ 	.word	0x00000080


	//   ....[1]....
        /*00c4*/ 	.word	0x00000200


	//   ....[2]....
        /*00c8*/ 	.word	0x00000420


	//----- nvinfo : EIATTR_CRS_STACK_SIZE
	.align		4
.L_279:
        /*00cc*/ 	.byte	0x04, 0x1e
        /*00ce*/ 	.short	(.L_281 - .L_280)
.L_280:
        /*00d0*/ 	.word	0x00000000


	//----- nvinfo : EIATTR_CBANK_PARAM_SIZE
	.align		4
.L_281:
        /*00d4*/ 	.byte	0x03, 0x19
        /*00d6*/ 	.short	0x004c


	//----- nvinfo : EIATTR_PARAM_CBANK
	.align		4
        /*00d8*/ 	.byte	0x04, 0x0a
        /*00da*/ 	.short	(.L_283 - .L_282)
	.align		4
.L_282:
        /*00dc*/ 	.word	index@(.nv.constant0.assignVerticesNextQueue)
        /*00e0*/ 	.short	0x0380
        /*00e2*/ 	.short	0x004c


	//----- nvinfo : EIATTR_SW_WAR
	.align		4
.L_283:
        /*00e4*/ 	.byte	0x04, 0x36
        /*00e6*/ 	.short	(.L_285 - .L_284)
.L_284:
        /*00e8*/ 	.word	0x00000008
.L_285:


//--------------------- .nv.info.scanDegrees      --------------------------
	.section	.nv.info.scanDegrees,"",@"SHT_CUDA_INFO"
	.sectionflags	@""
	.align	4


	//----- nvinfo : EIATTR_CUDA_API_VERSION
	.align		4
        /*0000*/ 	.byte	0x04, 0x37
        /*0002*/ 	.short	(.L_287 - .L_286)
.L_286:
        /*0004*/ 	.word	0x00000082


	//----- nvinfo : EIATTR_KPARAM_INFO
	.align		4
.L_287:
        /*0008*/ 	.byte	0x04, 0x17
        /*000a*/ 	.short	(.L_289 - .L_288)
.L_288:
        /*000c*/ 	.word	0x00000000
        /*0010*/ 	.short	0x0002
        /*0012*/ 	.short	0x0010
        /*0014*/ 	.byte	0x00, 0xf5, 0x21, 0x00


	//----- nvinfo : EIATTR_KPARAM_INFO
	.align		4
.L_289:
        /*0018*/ 	.byte	0x04, 0x17
        /*001a*/ 	.short	(.L_291 - .L_290)
.L_290:
        /*001c*/ 	.word	0x00000000
        /*0020*/ 	.short	0x0001
        /*0022*/ 	.short	0x0008
        /*0024*/ 	.byte	0x00, 0xf5, 0x21, 0x00


	//----- nvinfo : EIATTR_KPARAM_INFO
	.align		4
.L_291:
        /*0028*/ 	.byte	0x04, 0x17
        /*002a*/ 	.short	(.L_293 - .L_292)
.L_292:
        /*002c*/ 	.word	0x00000000
        /*0030*/ 	.short	0x0000
        /*0032*/ 	.short	0x0000
        /*0034*/ 	.byte	0x00, 0xf0, 0x11, 0x00


	//----- nvinfo : EIATTR_SPARSE_MMA_MASK
	.align		4
.L_293:
        /*0038*/ 	.byte	0x03, 0x50
        /*003a*/ 	.short	0x0000


	//----- nvinfo : EIATTR_MAXREG_COUNT
	.align		4
        /*003c*/ 	.byte	0x03, 0x1b
        /*003e*/ 	.short	0x00ff


	//----- nvinfo : EIATTR_NUM_BARRIERS
	.align		4
        /*0040*/ 	.byte	0x02, 0x4c
        /*0042*/ 	.byte	0x01
	.zero		1


	//----- nvinfo : EIATTR_MERCURY_ISA_VERSION
	.align		4
        /*0044*/ 	.byte	0x03, 0x5f
        /*0046*/ 	.short	0x0101


	//----- nvinfo : EIATTR_VRC_CTA_INIT_COUNT
	.align		4
        /*0048*/ 	.byte	0x02, 0x4a
	.zero		1
	.zero		1


	//----- nvinfo : EIATTR_EXIT_INSTR_OFFSETS
	.align		4
        /*004c*/ 	.byte	0x04, 0x1c
        /*004e*/ 	.short	(.L_295 - .L_294)


	//   ....[0]....
.L_294:
        /*0050*/ 	.word	0x00000080


	//   ....[1]....
        /*0054*/ 	.word	0x00000b30


	//----- nvinfo : EIATTR_CRS_STACK_SIZE
	.align		4
.L_295:
        /*0058*/ 	.byte	0x04, 0x1e
        /*005a*/ 	.short	(.L_297 - .L_296)
.L_296:
        /*005c*/ 	.word	0x00000000


	//----- nvinfo : EIATTR_CBANK_PARAM_SIZE
	.align		4
.L_297:
        /*0060*/ 	.byte	0x03, 0x19
        /*0062*/ 	.short	0x0018


	//----- nvinfo : EIATTR_PARAM_CBANK
	.align		4
        /*0064*/ 	.byte	0x04, 0x0a
        /*0066*/ 	.short	(.L_299 - .L_298)
	.align		4
.L_298:
        /*0068*/ 	.word	index@(.nv.constant0.scanDegrees)
        /*006c*/ 	.short	0x0380
        /*006e*/ 	.short	0x0018


	//----- nvinfo : EIATTR_SW_WAR
	.align		4
.L_299:
        /*0070*/ 	.byte	0x04, 0x36
        /*0072*/ 	.short	(.L_301 - .L_300)
.L_300:
        /*0074*/ 	.word	0x00000008
.L_301:


//--------------------- .nv.info.fusedNextLayerCountDegrees --------------------------
	.section	.nv.info.fusedNextLayerCountDegrees,"",@"SHT_CUDA_INFO"
	.sectionflags	@""
	.align	4


	//----- nvinfo : EIATTR_CUDA_API_VERSION
	.align		4
        /*0000*/ 	.byte	0x04, 0x37
        /*0002*/ 	.short	(.L_303 - .L_302)
.L_302:
        /*0004*/ 	.word	0x00000082


	//----- nvinfo : EIATTR_KPARAM_INFO
	.align		4
.L_303:
        /*0008*/ 	.byte	0x04, 0x17
        /*000a*/ 	.short	(.L_305 - .L_304)
.L_304:
        /*000c*/ 	.word	0x00000000
        /*0010*/ 	.short	0x0008
        /*0012*/ 	.short	0x0040
        /*0014*/ 	.byte	0x00, 0xf0, 0x11, 0x00


	//----- nvinfo : EIATTR_KPARAM_INFO
	.align		4
.L_305:
        /*0018*/ 	.byte	0x04, 0x17
        /*001a*/ 	.short	(.L_307 - .L_306)
.L_306:
        /*001c*/ 	.word	0x00000000
        /*0020*/ 	.short	0x0007
        /*0022*/ 	.short	0x0038
        /*0024*/ 	.byte	0x00, 0xf5, 0x21, 0x00


	//----- nvinfo : EIATTR_KPARAM_INFO
	.align		4
.L_307:
        /*0028*/ 	.byte	0x04, 0x17
        /*002a*/ 	.short	(.L_309 - .L_308)
.L_308:
        /*002c*/ 	.word	0x00000000
        /*0030*/ 	.short	0x0006
        /*0032*/ 	.short	0x0030
        /*0034*/ 	.byte	0x00, 0xf5, 0x21, 0x00


	//----- nvinfo : EIATTR_KPARAM_INFO
	.align		4
.L_309:
        /*0038*/ 	.byte	0x04, 0x17
        /*003a*/ 	.short	(.L_311 - .L_310)
.L_310:
        /*003c*/ 	.word	0x00000000
        /*0040*/ 	.short	0x0005
        /*0042*/ 	.short	0x0028
        /*0044*/ 	.byte	0x00, 0xf5, 0x21, 0x00


	//----- nvinfo : EIATTR_KPARAM_INFO
	.align		4
.L_311:
        /*0048*/ 	.byte	0x04, 0x17
        /*004a*/ 	.short	(.L_313 - .L_312)
.L_312:
        /*004c*/ 	.word	0x00000000
        /*0050*/ 	.short	0x0004
        /*0052*/ 	.short	0x0020
        /*0054*/ 	.byte	0x00, 0xf5, 0x21, 0x00


	//----- nvinfo : EIATTR_KPARAM_INFO
	.align		4
.L_313:
        /*0058*/ 	.byte	0x04, 0x17
        /*005a*/ 	.short	(.L_315 - .L_314)
.L_314:
        /*005c*/ 	.word	0x00000000
        /*0060*/ 	.short	0x0003
        /*0062*/ 	.short	0x0018
        /*0064*/ 	.byte	0x00, 0xf5, 0x21, 0x00


	//----- nvinfo : EIATTR_KPARAM_INFO
	.align		4
.L_315:
        /*0068*/ 	.byte	0x04, 0x17
        /*006a*/ 	.short	(.L_317 - .L_316)
.L_316:
        /*006c*/ 	.word	0x00000000
        /*0070*/ 	.short	0x0002
        /*0072*/ 	.short	0x0010
        /*0074*/ 	.byte	0x00, 0xf5, 0x21, 0x00


	//----- nvinfo : EIATTR_KPARAM_INFO
	.align		4
.L_317:
        /*0078*/ 	.byte	0x04, 0x17
        /*007a*/ 	.short	(.L_319 - .L_318)
.L_318:
        /*007c*/ 	.word	0x00000000
        /*0080*/ 	.short	0x0001
        /*0082*/ 	.short	0x0008
        /*0084*/ 	.byte	0x00, 0xf0, 0x11, 0x00


	//----- nvinfo : EIATTR_KPARAM_INFO
	.align		4
.L_319:
        /*0088*/ 	.byte	0x04, 0x17
        /*008a*/ 	.short	(.L_321 - .L_320)
.L_320:
        /*008c*/ 	.word	0x00000000
        /*0090*/ 	.short	0x0000
        /*0092*/ 	.short	0x0000
        /*0094*/ 	.byte	0x00, 0xf5, 0x21, 0x00


	//----- nvinfo : EIATTR_SPARSE_MMA_MASK
	.align		4
.L_321:
        /*0098*/ 	.byte	0x03, 0x50
        /*009a*/ 	.short	0x0000


	//----- nvinfo : EIATTR_MAXREG_COUNT
	.align		4
        /*009c*/ 	.byte	0x03, 0x1b
        /*009e*/ 	.short	0x00ff


	//----- nvinfo : EIATTR_MERCURY_ISA_VERSION
	.align		4
        /*00a0*/ 	.byte	0x03, 0x5f
        /*00a2*/ 	.short	0x0101


	//----- nvinfo : EIATTR_VRC_CTA_INIT_COUNT
	.align		4
        /*00a4*/ 	.byte	0x02, 0x4a
	.zero		1
	.zero		1


	//----- nvinfo : EIATTR_EXIT_INSTR_OFFSETS
	.align		4
        /*00a8*/ 	.byte	0x04, 0x1c
        /*00aa*/ 	.short	(.L_323 - .L_322)


	//   ....[0]....
.L_322:
        /*00ac*/ 	.word	0x00000070


	//   ....[1]....
        /*00b0*/ 	.word	0x00000810


	//----- nvinfo : EIATTR_CRS_STACK_SIZE
	.align		4
.L_323:
        /*00b4*/ 	.byte	0x04, 0x1e
        /*00b6*/ 	.short	(.L_325 - .L_324)
.L_324:
        /*00b8*/ 	.word	0x00000000


	//----- nvinfo : EIATTR_CBANK_PARAM_SIZE
	.align		4
.L_325:
        /*00bc*/ 	.byte	0x03, 0x19
        /*00be*/ 	.short	0x0044


	//----- nvinfo : EIATTR_PARAM_CBANK
	.align		4
        /*00c0*/ 	.byte	0x04, 0x0a
        /*00c2*/ 	.short	(.L_327 - .L_326)
	.align		4
.L_326:
        /*00c4*/ 	.word	index@(.nv.constant0.fusedNextLayerCountDegrees)
        /*00c8*/ 	.short	0x0380
        /*00ca*/ 	.short	0x0044


	//----- nvinfo : EIATTR_SW_WAR
	.align		4
.L_327:
        /*00cc*/ 	.byte	0x04, 0x36
        /*00ce*/ 	.short	(.L_329 - .L_328)
.L_328:
        /*00d0*/ 	.word	0x00000008
.L_329:


//--------------------- .nv.info.countDegrees     --------------------------
	.section	.nv.info.countDegrees,"",@"SHT_CUDA_INFO"
	.sectionflags	@""
	.align	4


	//----- nvinfo : EIATTR_CUDA_API_VERSION
	.align		4
        /*0000*/ 	.byte	0x04, 0x37
        /*0002*/ 	.short	(.L_331 - .L_330)
.L_330:
        /*0004*/ 	.word	0x00000082


	//----- nvinfo : EIATTR_KPARAM_INFO
	.align		4
.L_331:
        /*0008*/ 	.byte	0x04, 0x17
        /*000a*/ 	.short	(.L_333 - .L_332)
.L_332:
        /*000c*/ 	.word	0x00000000
        /*0010*/ 	.short	0x0006
        /*0012*/ 	.short	0x0030
        /*0014*/ 	.byte	0x00, 0xf5, 0x21, 0x00


	//----- nvinfo : EIATTR_KPARAM_INFO
	.align		4
.L_333:
        /*0018*/ 	.byte	0x04, 0x17
        /*001a*/ 	.short	(.L_335 - .L_334)
.L_334:
        /*001c*/ 	.word	0x00000000
        /*0020*/ 	.short	0x0005
        /*0022*/ 	.short	0x0028
        /*0024*/ 	.byte	0x00, 0xf5, 0x21, 0x00


	//----- nvinfo : EIATTR_KPARAM_INFO
	.align		4
.L_335:
        /*0028*/ 	.byte	0x04, 0x17
        /*002a*/ 	.short	(.L_337 - .L_336)
.L_336:
        /*002c*/ 	.word	0x00000000
        /*0030*/ 	.short	0x0004
        /*0032*/ 	.short	0x0020
        /*0034*/ 	.byte	0x00, 0xf0, 0x11, 0x00


	//----- nvinfo : EIATTR_KPARAM_INFO
	.align		4
.L_337:
        /*0038*/ 	.byte	0x04, 0x17
        /*003a*/ 	.short	(.L_339 - .L_338)
.L_338:
        /*003c*/ 	.word	0x00000000
        /*0040*/ 	.short	0x0003
        /*0042*/ 	.short	0x0018
        /*0044*/ 	.byte	0x00, 0xf5, 0x21, 0x00


	//----- nvinfo : EIATTR_KPARAM_INFO
	.align		4
.L_339:
        /*0048*/ 	.byte	0x04, 0x17
        /*004a*/ 	.short	(.L_341 - .L_340)
.L_340:
        /*004c*/ 	.word	0x00000000
        /*0050*/ 	.short	0x0002
        /*0052*/ 	.short	0x0010
        /*0054*/ 	.byte	0x00, 0xf5, 0x21, 0x00


	//----- nvinfo : EIATTR_KPARAM_INFO
	.align		4
.L_341:
        /*0058*/ 	.byte	0x04, 0x17
        /*005a*/ 	.short	(.L_343 - .L_342)
.L_342:
        /*005c*/ 	.word	0x00000000
        /*0060*/ 	.short	0x0001
        /*0062*/ 	.short	0x0008
        /*0064*/ 	.byte	0x00, 0xf5, 0x21, 0x00


	//----- nvinfo : EIATTR_KPARAM_INFO
	.align		4
.L_343:
        /*0068*/ 	.byte	0x04, 0x17
        /*006a*/ 	.short	(.L_345 - .L_344)
.L_344:
        /*006c*/ 	.word	0x00000000
        /*0070*/ 	.short	0x0000
        /*0072*/ 	.short	0x0000
        /*0074*/ 	.byte	0x00, 0xf5, 0x21, 0x00


	//----- nvinfo : EIATTR_SPARSE_MMA_MASK
	.align		4
.L_345:
        /*0078*/ 	.byte	0x03, 0x50
        /*007a*/ 	.short	0x0000


	//----- nvinfo : EIATTR_MAXREG_COUNT
	.align		4
        /*007c*/ 	.byte	0x03, 0x1b
        /*007e*/ 	.short	0x00ff


	//----- nvinfo : EIATTR_MERCURY_ISA_VERSION
	.align		4
        /*0080*/ 	.byte	0x03, 0x5f
        /*0082*/ 	.short	0x0101


	//----- nvinfo : EIATTR_VRC_CTA_INIT_COUNT
	.align		4
        /*0084*/ 	.byte	0x02, 0x4a
	.zero		1
	.zero		1


	//----- nvinfo : EIATTR_EXIT_INSTR_OFFSETS
	.align		4
        /*0088*/ 	.byte	0x04, 0x1c
        /*008a*/ 	.short	(.L_347 - .L_346)


	//   ....[0]....
.L_346:
        /*008c*/ 	.word	0x00000070


	//   ....[1]....
        /*0090*/ 	.word	0x000012f0


	//----- nvinfo : EIATTR_CRS_STACK_SIZE
	.align		4
.L_347:
        /*0094*/ 	.byte	0x04, 0x1e
        /*0096*/ 	.short	(.L_349 - .L_348)
.L_348:
        /*0098*/ 	.word	0x00000000


	//----- nvinfo : EIATTR_CBANK_PARAM_SIZE
	.align		4
.L_349:
        /*009c*/ 	.byte	0x03, 0x19
        /*009e*/ 	.short	0x0038


	//----- nvinfo : EIATTR_PARAM_CBANK
	.align		4
        /*00a0*/ 	.byte	0x04, 0x0a
        /*00a2*/ 	.short	(.L_351 - .L_350)
	.align		4
.L_350:
        /*00a4*/ 	.word	index@(.nv.constant0.countDegrees)
        /*00a8*/ 	.short	0x0380
        /*00aa*/ 	.short	0x0038


	//----- nvinfo : EIATTR_SW_WAR
	.align		4
.L_351:
        /*00ac*/ 	.byte	0x04, 0x36
        /*00ae*/ 	.short	(.L_353 - .L_352)
.L_352:
        /*00b0*/ 	.word	0x00000008
.L_353:


//--------------------- .nv.info.nextLayer        --------------------------
	.section	.nv.info.nextLayer,"",@"SHT_CUDA_INFO"
	.sectionflags	@""
	.align	4


	//----- nvinfo : EIATTR_CUDA_API_VERSION
	.align		4
        /*0000*/ 	.byte	0x04, 0x37
        /*0002*/ 	.short	(.L_355 - .L_354)
.L_354:
        /*0004*/ 	.word	0x00000082


	//----- nvinfo : EIATTR_KPARAM_INFO
	.align		4
.L_355:
        /*0008*/ 	.byte	0x04, 0x17
        /*000a*/ 	.short	(.L_357 - .L_356)
.L_356:
        /*000c*/ 	.word	0x00000000
        /*0010*/ 	.short	0x0007
        /*0012*/ 	.short	0x0038
        /*0014*/ 	.byte	0x00, 0xf5, 0x21, 0x00


	//----- nvinfo : EIATTR_KPARAM_INFO
	.align		4
.L_357:
        /*0018*/ 	.byte	0x04, 0x17
        /*001a*/ 	.short	(.L_359 - .L_358)
.L_358:
        /*001c*/ 	.word	0x00000000
        /*0020*/ 	.short	0x0006
        /*0022*/ 	.short	0x0030
        /*0024*/ 	.byte	0x00, 0xf0, 0x11, 0x00


	//----- nvinfo : EIATTR_KPARAM_INFO
	.align		4
.L_359:
        /*0028*/ 	.byte	0x04, 0x17
        /*002a*/ 	.short	(.L_361 - .L_360)
.L_360:
        /*002c*/ 	.word	0x00000000
        /*0030*/ 	.short	0x0005
        /*0032*/ 	.short	0x0028
        /*0034*/ 	.byte	0x00, 0xf5, 0x21, 0x00


	//----- nvinfo : EIATTR_KPARAM_INFO
	.align		4
.L_361:
        /*0038*/ 	.byte	0x04, 0x17
        /*003a*/ 	.short	(.L_363 - .L_362)
.L_362:
        /*003c*/ 	.word	0x00000000
        /*0040*/ 	.short	0x0004
        /*0042*/ 	.short	0x0020
        /*0044*/ 	.byte	0x00, 0xf5, 0x21, 0x00


	//----- nvinfo : EIATTR_KPARAM_INFO
	.align		4
.L_363:
        /*0048*/ 	.byte	0x04, 0x17
        /*004a*/ 	.short	(.L_365 - .L_364)
.L_364:
        /*004c*/ 	.word	0x00000000
        /*0050*/ 	.short	0x0003
        /*0052*/ 	.short	0x0018
        /*0054*/ 	.byte	0x00, 0xf5, 0x21, 0x00


	//----- nvinfo : EIATTR_KPARAM_INFO
	.align		4
.L_365:
        /*0058*/ 	.byte	0x04, 0x17
        /*005a*/ 	.short	(.L_367 - .L_366)
.L_366:
        /*005c*/ 	.word	0x00000000
        /*0060*/ 	.short	0x0002
        /*0062*/ 	.short	0x0010
        /*0064*/ 	.byte	0x00, 0xf5, 0x21, 0x00


	//----- nvinfo : EIATTR_KPARAM_INFO
	.align		4
.L_367:
        /*0068*/ 	.byte	0x04, 0x17
        /*006a*/ 	.short	(.L_369 - .L_368)
.L_368:
        /*006c*/ 	.word	0x00000000
        /*0070*/ 	.short	0x0001
        /*0072*/ 	.short	0x0008
        /*0074*/ 	.byte	0x00, 0xf5, 0x21, 0x00


	//----- nvinfo : EIATTR_KPARAM_INFO
	.align		4
.L_369:
        /*0078*/ 	.byte	0x04, 0x17
        /*007a*/ 	.short	(.L_371 - .L_370)
.L_370:
        /*007c*/ 	.word	0x00000000
        /*0080*/ 	.short	0x0000
        /*0082*/ 	.short	0x0000
        /*0084*/ 	.byte	0x00, 0xf0, 0x11, 0x00


	//----- nvinfo : EIATTR_SPARSE_MMA_MASK
	.align		4
.L_371:
        /*0088*/ 	.byte	0x03, 0x50
        /*008a*/ 	.short	0x0000


	//----- nvinfo : EIATTR_MAXREG_COUNT
	.align		4
        /*008c*/ 	.byte	0x03, 0x1b
        /*008e*/ 	.short	0x00ff


	//----- nvinfo : EIATTR_MERCURY_ISA_VERSION
	.align		4
        /*0090*/ 	.byte	0x03, 0x5f
        /*0092*/ 	.short	0x0101


	//----- nvinfo : EIATTR_VRC_CTA_INIT_COUNT
	.align		4
        /*0094*/ 	.byte	0x02, 0x4a
	.zero		1
	.zero		1


	//----- nvinfo : EIATTR_EXIT_INSTR_OFFSETS
	.align		4
        /*0098*/ 	.byte	0x04, 0x1c
        /*009a*/ 	.short	(.L_373 - .L_372)


	//   ....[0]....
.L_372:
        /*009c*/ 	.word	0x00000070


	//   ....[1]....
        /*00a0*/ 	.word	0x00000120


	//   ....[2]....
        /*00a4*/ 	.word	0x000002b0


	//----- nvinfo : EIATTR_CRS_STACK_SIZE
	.align		4
.L_373:
        /*00a8*/ 	.byte	0x04, 0x1e
        /*00aa*/ 	.short	(.L_375 - .L_374)
.L_374:
        /*00ac*/ 	.word	0x00000000


	//----- nvinfo : EIATTR_CBANK_PARAM_SIZE
	.align		4
.L_375:
        /*00b0*/ 	.byte	0x03, 0x19
        /*00b2*/ 	.short	0x0040


	//----- nvinfo : EIATTR_PARAM_CBANK
	.align		4
        /*00b4*/ 	.byte	0x04, 0x0a
        /*00b6*/ 	.short	(.L_377 - .L_376)
	.align		4
.L_376:
        /*00b8*/ 	.word	index@(.nv.constant0.nextLayer)
        /*00bc*/ 	.short	0x0380
        /*00be*/ 	.short	0x0040


	//----- nvinfo : EIATTR_SW_WAR
	.align		4
.L_377:
        /*00c0*/ 	.byte	0x04, 0x36
        /*00c2*/ 	.short	(.L_379 - .L_378)
.L_378:
        /*00c4*/ 	.word	0x00000008
.L_379:


//--------------------- .nv.info.queueBfs         --------------------------
	.section	.nv.info.queueBfs,"",@"SHT_CUDA_INFO"
	.sectionflags	@""
	.align	4


	//----- nvinfo : EIATTR_CUDA_API_VERSION
	.align		4
        /*0000*/ 	.byte	0x04, 0x37
        /*0002*/ 	.short	(.L_381 - .L_380)
.L_380:
        /*0004*/ 	.word	0x00000082


	//----- nvinfo : EIATTR_KPARAM_INFO
	.align		4
.L_381:
        /*0008*/ 	.byte	0x04, 0x17
        /*000a*/ 	.short	(.L_383 - .L_382)
.L_382:
        /*000c*/ 	.word	0x00000000
        /*0010*/ 	.short	0x0009
        /*0012*/ 	.short	0x0048
        /*0014*/ 	.byte	0x00, 0xf5, 0x21, 0x00


	//----- nvinfo : EIATTR_KPARAM_INFO
	.align		4
.L_383:
        /*0018*/ 	.byte	0x04, 0x17
        /*001a*/ 	.short	(.L_385 - .L_384)
.L_384:
        /*001c*/ 	.word	0x00000000
        /*0020*/ 	.short	0x0008
        /*0022*/ 	.short	0x0040
        /*0024*/ 	.byte	0x00, 0xf5, 0x21, 0x00


	//----- nvinfo : EIATTR_KPARAM_INFO
	.align		4
.L_385:
        /*0028*/ 	.byte	0x04, 0x17
        /*002a*/ 	.short	(.L_387 - .L_386)
.L_386:
        /*002c*/ 	.word	0x00000000
        /*0030*/ 	.short	0x0007
        /*0032*/ 	.short	0x0038
        /*0034*/ 	.byte	0x00, 0xf5, 0x21, 0x00


	//----- nvinfo : EIATTR_KPARAM_INFO
	.align		4
.L_387:
        /*0038*/ 	.byte	0x04, 0x17
        /*003a*/ 	.short	(.L_389 - .L_388)
.L_388:
        /*003c*/ 	.word	0x00000000
        /*0040*/ 	.short	0x0006
        /*0042*/ 	.short	0x0030
        /*0044*/ 	.byte	0x00, 0xf0, 0x11, 0x00


	//----- nvinfo : EIATTR_KPARAM_INFO
	.align		4
.L_389:
        /*0048*/ 	.byte	0x04, 0x17
        /*004a*/ 	.short	(.L_391 - .L_390)
.L_390:
        /*004c*/ 	.word	0x00000000
        /*0050*/ 	.short	0x0005
        /*0052*/ 	.short	0x0028
        /*0054*/ 	.byte	0x00, 0xf5, 0x21, 0x00


	//----- nvinfo : EIATTR_KPARAM_INFO
	.align		4
.L_391:
        /*0058*/ 	.byte	0x04, 0x17
        /*005a*/ 	.short	(.L_393 - .L_392)
.L_392:
        /*005c*/ 	.word	0x00000000
        /*0060*/ 	.short	0x0004
        /*0062*/ 	.short	0x0020
        /*0064*/ 	.byte	0x00, 0xf5, 0x21, 0x00


	//----- nvinfo : EIATTR_KPARAM_INFO
	.align		4
.L_393:
        /*0068*/ 	.byte	0x04, 0x17
        /*006a*/ 	.short	(.L_395 - .L_394)
.L_394:
        /*006c*/ 	.word	0x00000000
        /*0070*/ 	.short	0x0003
        /*0072*/ 	.short	0x0018
        /*0074*/ 	.byte	0x00, 0xf5, 0x21, 0x00


	//----- nvinfo : EIATTR_KPARAM_INFO
	.align		4
.L_395:
        /*0078*/ 	.byte	0x04, 0x17
        /*007a*/ 	.short	(.L_397 - .L_396)
.L_396:
        /*007c*/ 	.word	0x00000000
        /*0080*/ 	.short	0x0002
        /*0082*/ 	.short	0x0010
        /*0084*/ 	.byte	0x00, 0xf5, 0x21, 0x00


	//----- nvinfo : EIATTR_KPARAM_INFO
	.align		4
.L_397:
        /*0088*/ 	.byte	0x04, 0x17
        /*008a*/ 	.short	(.L_399 - .L_398)
.L_398:
        /*008c*/ 	.word	0x00000000
        /*0090*/ 	.short	0x0001
        /*0092*/ 	.short	0x0008
        /*0094*/ 	.byte	0x00, 0xf5, 0x21, 0x00


	//----- nvinfo : EIATTR_KPARAM_INFO
	.align		4
.L_399:
        /*0098*/ 	.byte	0x04, 0x17
        /*009a*/ 	.short	(.L_401 - .L_400)
.L_400:
        /*009c*/ 	.word	0x00000000
        /*00a0*/ 	.short	0x0000
        /*00a2*/ 	.short	0x0000
        /*00a4*/ 	.byte	0x00, 0xf0, 0x11, 0x00


	//----- nvinfo : EIATTR_SPARSE_MMA_MASK
	.align		4
.L_401:
        /*00a8*/ 	.byte	0x03, 0x50
        /*00aa*/ 	.short	0x0000


	//----- nvinfo : EIATTR_MAXREG_COUNT
	.align		4
        /*00ac*/ 	.byte	0x03, 0x1b
        /*00ae*/ 	.short	0x00ff


	//----- nvinfo : EIATTR_MERCURY_ISA_VERSION
	.align		4
        /*00b0*/ 	.byte	0x03, 0x5f
        /*00b2*/ 	.short	0x0101


	//----- nvinfo : EIATTR_INT_WARP_WIDE_INSTR_OFFSETS
	.align		4
        /*00b4*/ 	.byte	0x04, 0x31
        /*00b6*/ 	.short	(.L_403 - .L_402)


	//   ....[0]....
.L_402:
        /*00b8*/ 	.word	0x00000250


	//   ....[1]....
        /*00bc*/ 	.word	0x00000300


	//----- nvinfo : EIATTR_VRC_CTA_INIT_COUNT
	.align		4
.L_403:
        /*00c0*/ 	.byte	0x02, 0x4a
	.zero		1
	.zero		1


	//----- nvinfo : EIATTR_EXIT_INSTR_OFFSETS
	.align		4
        /*00c4*/ 	.byte	0x04, 0x1c
        /*00c6*/ 	.short	(.L_405 - .L_404)


	//   ....[0]....
.L_404:
        /*00c8*/ 	.word	0x00000070


	//   ....[1]....
        /*00cc*/ 	.word	0x00000120


	//   ....[2]....
        /*00d0*/ 	.word	0x000003b0


	//----- nvinfo : EIATTR_CRS_STACK_SIZE
	.align		4
.L_405:
        /*00d4*/ 	.byte	0x04, 0x1e
        /*00d6*/ 	.short	(.L_407 - .L_406)
.L_406:
        /*00d8*/ 	.word	0x00000000


	//----- nvinfo : EIATTR_CBANK_PARAM_SIZE
	.align		4
.L_407:
        /*00dc*/ 	.byte	0x03, 0x19
        /*00de*/ 	.short	0x0050


	//----- nvinfo : EIATTR_PARAM_CBANK
	.align		4
        /*00e0*/ 	.byte	0x04, 0x0a
        /*00e2*/ 	.short	(.L_409 - .L_408)
	.align		4
.L_408:
        /*00e4*/ 	.word	index@(.nv.constant0.queueBfs)
        /*00e8*/ 	.short	0x0380
        /*00ea*/ 	.short	0x0050


	//----- nvinfo : EIATTR_SW_WAR
	.align		4
.L_409:
        /*00ec*/ 	.byte	0x04, 0x36
        /*00ee*/ 	.short	(.L_411 - .L_410)
.L_410:
        /*00f0*/ 	.word	0x00000008
.L_411:


//--------------------- .nv.info.simpleBfs        --------------------------
	.section	.nv.info.simpleBfs,"",@"SHT_CUDA_INFO"
	.sectionflags	@""
	.align	4


	//----- nvinfo : EIATTR_CUDA_API_VERSION
	.align		4
        /*0000*/ 	.byte	0x04, 0x37
        /*0002*/ 	.short	(.L_413 - .L_412)
.L_412:
        /*0004*/ 	.word	0x00000082


	//----- nvinfo : EIATTR_KPARAM_INFO
	.align		4
.L_413:
        /*0008*/ 	.byte	0x04, 0x17
        /*000a*/ 	.short	(.L_415 - .L_414)
.L_414:
        /*000c*/ 	.word	0x00000000
        /*0010*/ 	.short	0x0007
        /*0012*/ 	.short	0x0030
        /*0014*/ 	.byte	0x00, 0xf5, 0x21, 0x00


	//----- nvinfo : EIATTR_KPARAM_INFO
	.align		4
.L_415:
        /*0018*/ 	.byte	0x04, 0x17
        /*001a*/ 	.short	(.L_417 - .L_416)
.L_416:
        /*001c*/ 	.word	0x00000000
        /*0020*/ 	.short	0x0006
        /*0022*/ 	.short	0x0028
        /*0024*/ 	.byte	0x00, 0xf5, 0x21, 0x00


	//----- nvinfo : EIATTR_KPARAM_INFO
	.align		4
.L_417:
        /*0028*/ 	.byte	0x04, 0x17
        /*002a*/ 	.short	(.L_419 - .L_418)
.L_418:
        /*002c*/ 	.word	0x00000000
        /*0030*/ 	.short	0x0005
        /*0032*/ 	.short	0x0020
        /*0034*/ 	.byte	0x00, 0xf5, 0x21, 0x00


	//----- nvinfo : EIATTR_KPARAM_INFO
	.align		4
.L_419:
        /*0038*/ 	.byte	0x04, 0x17
        /*003a*/ 	.short	(.L_421 - .L_420)
.L_420:
        /*003c*/ 	.word	0x00000000
        /*0040*/ 	.short	0x0004
        /*0042*/ 	.short	0x0018
        /*0044*/ 	.byte	0x00, 0xf5, 0x21, 0x00


	//----- nvinfo : EIATTR_KPARAM_INFO
	.align		4
.L_421:
        /*0048*/ 	.byte	0x04, 0x17
        /*004a*/ 	.short	(.L_423 - .L_422)
.L_422:
        /*004c*/ 	.word	0x00000000
        /*0050*/ 	.short	0x0003
        /*0052*/ 	.short	0x0010
        /*0054*/ 	.byte	0x00, 0xf5, 0x21, 0x00


	//----- nvinfo : EIATTR_KPARAM_INFO
	.align		4
.L_423:
        /*0058*/ 	.byte	0x04, 0x17
        /*005a*/ 	.short	(.L_425 - .L_424)
.L_424:
        /*005c*/ 	.word	0x00000000
        /*0060*/ 	.short	0x0002
        /*0062*/ 	.short	0x0008
        /*0064*/ 	.byte	0x00, 0xf5, 0x21, 0x00


	//----- nvinfo : EIATTR_KPARAM_INFO
	.align		4
.L_425:
        /*0068*/ 	.byte	0x04, 0x17
        /*006a*/ 	.short	(.L_427 - .L_426)
.L_426:
        /*006c*/ 	.word	0x00000000
        /*0070*/ 	.short	0x0001
        /*0072*/ 	.short	0x0004
        /*0074*/ 	.byte	0x00, 0xf0, 0x11, 0x00


	//----- nvinfo : EIATTR_KPARAM_INFO
	.align		4
.L_427:
        /*0078*/ 	.byte	0x04, 0x17
        /*007a*/ 	.short	(.L_429 - .L_428)
.L_428:
        /*007c*/ 	.word	0x00000000
        /*0080*/ 	.short	0x0000
        /*0082*/ 	.short	0x0000
        /*0084*/ 	.byte	0x00, 0xf0, 0x11, 0x00


	//----- nvinfo : EIATTR_SPARSE_MMA_MASK
	.align		4
.L_429:
        /*0088*/ 	.byte	0x03, 0x50
        /*008a*/ 	.short	0x0000


	//----- nvinfo : EIATTR_MAXREG_COUNT
	.align		4
        /*008c*/ 	.byte	0x03, 0x1b
        /*008e*/ 	.short	0x00ff


	//----- nvinfo : EIATTR_MERCURY_ISA_VERSION
	.align		4
        /*0090*/ 	.byte	0x03, 0x5f
        /*0092*/ 	.short	0x0101


	//----- nvinfo : EIATTR_VRC_CTA_INIT_COUNT
	.align		4
        /*0094*/ 	.byte	0x02, 0x4a
	.zero		1
	.zero		1


	//----- nvinfo : EIATTR_EXIT_INSTR_OFFSETS
	.align		4
        /*0098*/ 	.byte	0x04, 0x1c
        /*009a*/ 	.short	(.L_431 - .L_430)


	//   ....[0]....
.L_430:
        /*009c*/ 	.word	0x00000070


	//   ....[1]....
        /*00a0*/ 	.word	0x000000e0


	//   ....[2]....
        /*00a4*/ 	.word	0x00000150


	//   ....[3]....
        /*00a8*/ 	.word	0x00000310


	//   ....[4]....
        /*00ac*/ 	.word	0x00000350


	//----- nvinfo : EIATTR_CRS_STACK_SIZE
	.align		4
.L_431:
        /*00b0*/ 	.byte	0x04, 0x1e
        /*00b2*/ 	.short	(.L_433 - .L_432)
.L_432:
        /*00b4*/ 	.word	0x00000000


	//----- nvinfo : EIATTR_CBANK_PARAM_SIZE
	.align		4
.L_433:
        /*00b8*/ 	.byte	0x03, 0x19
        /*00ba*/ 	.short	0x0038


	//----- nvinfo : EIATTR_PARAM_CBANK
	.align		4
        /*00bc*/ 	.byte	0x04, 0x0a
        /*00be*/ 	.short	(.L_435 - .L_434)
	.align		4
.L_434:
        /*00c0*/ 	.word	index@(.nv.constant0.simpleBfs)
        /*00c4*/ 	.short	0x0380
        /*00c6*/ 	.short	0x0038


	//----- nvinfo : EIATTR_SW_WAR
	.align		4
.L_435:
        /*00c8*/ 	.byte	0x04, 0x36
        /*00ca*/ 	.short	(.L_437 - .L_436)
.L_436:
        /*00cc*/ 	.word	0x00000008
.L_437:


//--------------------- .nv.callgraph             --------------------------
	.section	.nv.callgraph,"",@"SHT_CUDA_CALLGRAPH"
	.align	4
	.sectionentsize	8
	.align		4
        /*0000*/ 	.word	0x00000000
	.align		4
        /*0004*/ 	.word	0xffffffff
	.align		4
        /*0008*/ 	.word	0x00000000
	.align		4
        /*000c*/ 	.word	0xfffffffe
	.align		4
        /*0010*/ 	.word	0x00000000
	.align		4
        /*0014*/ 	.word	0xfffffffd
	.align		4
        /*0018*/ 	.word	0x00000000
	.align		4
        /*001c*/ 	.word	0xfffffffc


//--------------------- .nv.constant4             --------------------------
	.section	.nv.constant4,"a",@progbits
	.align	8
	.align		8
.nv.constant4:
        /*0000*/ 	.dword	_ZN34_INTERNAL_27bedb4f_4_k_cu_d84f58be4cuda3std3__45__cpo5beginE
	.align		8
        /*0008*/ 	.dword	_ZN34_INTERNAL_27bedb4f_4_k_cu_d84f58be4cuda3std3__45__cpo3endE
	.align		8
        /*0010*/ 	.dword	_ZN34_INTERNAL_27bedb4f_4_k_cu_d84f58be4cuda3std3__45__cpo6cbeginE
	.align		8
        /*0018*/ 	.dword	_ZN34_INTERNAL_27bedb4f_4_k_cu_d84f58be4cuda3std3__45__cpo4cendE
	.align		8
        /*0020*/ 	.dword	_ZN34_INTERNAL_27bedb4f_4_k_cu_d84f58be4cuda3std3__45__cpo6rbeginE
	.align		8
        /*0028*/ 	.dword	_ZN34_INTERNAL_27bedb4f_4_k_cu_d84f58be4cuda3std3__45__cpo4rendE
	.align		8
        /*0030*/ 	.dword	_ZN34_INTERNAL_27bedb4f_4_k_cu_d84f58be4cuda3std3__45__cpo7crbeginE
	.align		8
        /*0038*/ 	.dword	_ZN34_INTERNAL_27bedb4f_4_k_cu_d84f58be4cuda3std3__45__cpo5crendE
	.align		8
        /*0040*/ 	.dword	_ZN34_INTERNAL_27bedb4f_4_k_cu_d84f58be4cuda3std3__436_GLOBAL__N__27bedb4f_4_k_cu_d84f58be6ignoreE
	.align		8
        /*0048*/ 	.dword	_ZN34_INTERNAL_27bedb4f_4_k_cu_d84f58be4cuda3std3__419piecewise_constructE
	.align		8
        /*0050*/ 	.dword	_ZN34_INTERNAL_27bedb4f_4_k_cu_d84f58be4cuda3std3__48in_placeE
	.align		8
        /*0058*/ 	.dword	_ZN34_INTERNAL_27bedb4f_4_k_cu_d84f58be4cuda3std3__420unreachable_sentinelE
	.align		8
        /*0060*/ 	.dword	_ZN34_INTERNAL_27bedb4f_4_k_cu_d84f58be4cuda3std3__47nulloptE
	.align		8
        /*0068*/ 	.dword	_ZN34_INTERNAL_27bedb4f_4_k_cu_d84f58be4cuda3std3__48unexpectE
	.align		8
        /*0070*/ 	.dword	_ZN34_INTERNAL_27bedb4f_4_k_cu_d84f58be4cuda3std6ranges3__45__cpo4swapE
	.align		8
        /*0078*/ 	.dword	_ZN34_INTERNAL_27bedb4f_4_k_cu_d84f58be4cuda3std6ranges3__45__cpo9iter_moveE
	.align		8
        /*0080*/ 	.dword	_ZN34_INTERNAL_27bedb4f_4_k_cu_d84f58be4cuda3std6ranges3__45__cpo5beginE
	.align		8
        /*0088*/ 	.dword	_ZN34_INTERNAL_27bedb4f_4_k_cu_d84f58be4cuda3std6ranges3__45__cpo3endE
	.align		8
        /*0090*/ 	.dword	_ZN34_INTERNAL_27bedb4f_4_k_cu_d84f58be4cuda3std6ranges3__45__cpo6cbeginE
	.align		8
        /*0098*/ 	.dword	_ZN34_INTERNAL_27bedb4f_4_k_cu_d84f58be4cuda3std6ranges3__45__cpo4cendE
	.align		8
        /*00a0*/ 	.dword	_ZN34_INTERNAL_27bedb4f_4_k_cu_d84f58be4cuda3std6ranges3__45__cpo7advanceE
	.align		8
        /*00a8*/ 	.dword	_ZN34_INTERNAL_27bedb4f_4_k_cu_d84f58be4cuda3std6ranges3__45__cpo9iter_swapE
	.align		8
        /*00b0*/ 	.dword	_ZN34_INTERNAL_27bedb4f_4_k_cu_d84f58be4cuda3std6ranges3__45__cpo4nextE
	.align		8
        /*00b8*/ 	.dword	_ZN34_INTERNAL_27bedb4f_4_k_cu_d84f58be4cuda3std6ranges3__45__cpo4prevE
	.align		8
        /*00c0*/ 	.dword	_ZN34_INTERNAL_27bedb4f_4_k_cu_d84f58be4cuda3std6ranges3__45__cpo4dataE
	.align		8
        /*00c8*/ 	.dword	_ZN34_INTERNAL_27bedb4f_4_k_cu_d84f58be4cuda3std6ranges3__45__cpo5cdataE
	.align		8
        /*00d0*/ 	.dword	_ZN34_INTERNAL_27bedb4f_4_k_cu_d84f58be4cuda3std6ranges3__45__cpo4sizeE
	.align		8
        /*00d8*/ 	.dword	_ZN34_INTERNAL_27bedb4f_4_k_cu_d84f58be4cuda3std6ranges3__45__cpo5ssizeE
	.align		8
        /*00e0*/ 	.dword	_ZN34_INTERNAL_27bedb4f_4_k_cu_d84f58be4cuda3std6ranges3__45__cpo8distanceE
	.align		8
        /*00e8*/ 	.dword	_ZN34_INTERNAL_27bedb4f_4_k_cu_d84f58be6thrust24THRUST_300001_SM_1000_NS6system6detail10sequential3seqE
	.align		8
        /*00f0*/ 	.dword	_ZN34_INTERNAL_27bedb4f_4_k_cu_d84f58be6thrust24THRUST_300001_SM_1000_NS12placeholders2_1E
	.align		8
        /*00f8*/ 	.dword	_ZN34_INTERNAL_27bedb4f_4_k_cu_d84f58be6thrust24THRUST_300001_SM_1000_NS12placeholders2_2E
	.align		8
        /*0100*/ 	.dword	_ZN34_INTERNAL_27bedb4f_4_k_cu_d84f58be6thrust24THRUST_300001_SM_1000_NS12placeholders2_3E
	.align		8
        /*0108*/ 	.dword	_ZN34_INTERNAL_27bedb4f_4_k_cu_d84f58be6thrust24THRUST_300001_SM_1000_NS12placeholders2_4E
	.align		8
        /*0110*/ 	.dword	_ZN34_INTERNAL_27bedb4f_4_k_cu_d84f58be6thrust24THRUST_300001_SM_1000_NS12placeholders2_5E
	.align		8
        /*0118*/ 	.dword	_ZN34_INTERNAL_27bedb4f_4_k_cu_d84f58be6thrust24THRUST_300001_SM_1000_NS12placeholders2_6E
	.align		8
        /*0120*/ 	.dword	_ZN34_INTERNAL_27bedb4f_4_k_cu_d84f58be6thrust24THRUST_300001_SM_1000_NS12placeholders2_7E
	.align		8
        /*0128*/ 	.dword	_ZN34_INTERNAL_27bedb4f_4_k_cu_d84f58be6thrust24THRUST_300001_SM_1000_NS12placeholders2_8E
	.align		8
        /*0130*/ 	.dword	_ZN34_INTERNAL_27bedb4f_4_k_cu_d84f58be6thrust24THRUST_300001_SM_1000_NS12placeholders2_9E
	.align		8
        /*0138*/ 	.dword	_ZN34_INTERNAL_27bedb4f_4_k_cu_d84f58be6thrust24THRUST_300001_SM_1000_NS12placeholders3_10E


//--------------------- .text._ZN3cub18CUB_300001_SM_10006detail11EmptyKernelIvEEvv --------------------------
	.section	.text._ZN3cub18CUB_300001_SM_10006detail11EmptyKernelIvEEvv,"ax",@progbits
	.align	128
        .global         _ZN3cub18CUB_300001_SM_10006detail11EmptyKernelIvEEvv
        .type           _ZN3cub18CUB_300001_SM_10006detail11EmptyKernelIvEEvv,@function
        .size           _ZN3cub18CUB_300001_SM_10006detail11EmptyKernelIvEEvv,(.L_x_114 - _ZN3cub18CUB_300001_SM_10006detail11EmptyKernelIvEEvv)
        .other          _ZN3cub18CUB_300001_SM_10006detail11EmptyKernelIvEEvv,@"STO_CUDA_ENTRY STV_DEFAULT"
_ZN3cub18CUB_300001_SM_10006detail11EmptyKernelIvEEvv:
.text._ZN3cub18CUB_300001_SM_10006detail11EmptyKernelIvEEvv:
[----:B------:R-:W-:Y:S01]  /*0000*/  LDC R1, c[0x0][0x37c] ;  /* 0x0000df00ff017b82 */ /* 0x000fe20000000800 */
[----:B------:R-:W-:Y:S05]  /*0010*/  EXIT ;  /* 0x000000000000794d */ /* 0x000fea0003800000 */
.L_x_0:
[----:B------:R-:W-:-:S00]  /*0020*/  BRA `(.L_x_0) ;  /* 0xfffffffc00fc7947 */ /* 0x000fc0000383ffff */
[----:B------:R-:W-:-:S00]  /*0030*/  NOP ;  /* 0x0000000000007918 */ /* 0x000fc00000000000 */
        /* <DEDUP_REMOVED lines=12> */
.L_x_114:


//--------------------- .text.cuGunrockStyleBfsKernel --------------------------
	.section	.text.cuGunrockStyleBfsKernel,"ax",@progbits
	.align	128
        .global         cuGunrockStyleBfsKernel
        .type           cuGunrockStyleBfsKernel,@function
        .size           cuGunrockStyleBfsKernel,(.L_x_115 - cuGunrockStyleBfsKernel)
        .other          cuGunrockStyleBfsKernel,@"STO_CUDA_ENTRY STV_DEFAULT"
cuGunrockStyleBfsKernel:
.text.cuGunrockStyleBfsKernel:
[----:B------:R-:W-:Y:S01]  /*0000*/  LDC R1, c[0x0][0x37c] ;  /* 0x0000df00ff017b82 */ /* 0x000fe20000000800 */
[----:B------:R-:W0:Y:S01]  /*0010*/  S2R R5, SR_CTAID.X ;  /* 0x0000000000057919 */ /* 0x000e220000002500 */
[----:B------:R-:W0:Y:S01]  /*0020*/  LDCU UR4, c[0x0][0x360] ;  /* 0x00006c00ff0477ac */ /* 0x000e220008000800 */
[----:B------:R-:W0:Y:S01]  /*0030*/  S2R R0, SR_TID.X ;  /* 0x0000000000007919 */ /* 0x000e220000002100 */
[----:B------:R-:W1:Y:S01]  /*0040*/  LDCU UR5, c[0x0][0x388] ;  /* 0x00007100ff0577ac */ /* 0x000e620008000800 */
[----:B0-----:R-:W-:-:S05]  /*0050*/  IMAD R5, R5, UR4, R0 ;  /* 0x0000000405057c24 */ /* 0x001fca000f8e0200 */
[----:B-1----:R-:W-:-:S13]  /*0060*/  ISETP.GE.AND P0, PT, R5, UR5, PT ;  /* 0x0000000505007c0c */ /* 0x002fda000bf06270 */
[----:B------:R-:W-:Y:S05]  /*0070*/  @P0 EXIT ;  /* 0x000000000000094d */ /* 0x000fea0003800000 */
[----:B------:R-:W0:Y:S01]  /*0080*/  LDC.64 R2, c[0x0][0x380] ;  /* 0x0000e000ff027b82 */ /* 0x000e220000000a00 */
[----:B------:R-:W1:Y:S01]  /*0090*/  LDCU.64 UR4, c[0x0][0x358] ;  /* 0x00006b00ff0477ac */ /* 0x000e620008000a00 */
[----:B0-----:R-:W-:-:S06]  /*00a0*/  IMAD.WIDE R2, R5, 0x4, R2 ;  /* 0x0000000405027825 */ /* 0x001fcc00078e0202 */
[----:B------:R-:W0:Y:S01]  /*00b0*/  LDC.64 R4, c[0x0][0x3a0] ;  /* 0x0000e800ff047b82 */ /* 0x000e220000000a00 */
[----:B-1----:R-:W0:Y:S02]  /*00c0*/  LDG.E R0, desc[UR4][R2.64] ;  /* 0x0000000402007981 */ /* 0x002e24000c1e1900 */
[----:B0-----:R-:W-:-:S05]  /*00d0*/  IMAD.WIDE R4, R0, 0x4, R4 ;  /* 0x0000000400047825 */ /* 0x001fca00078e0204 */
[----:B------:R-:W2:Y:S02]  /*00e0*/  LDG.E R9, desc[UR4][R4.64] ;  /* 0x0000000404097981 */ /* 0x000ea4000c1e1900 */
[----:B--2---:R-:W-:-:S13]  /*00f0*/  ISETP.GE.AND P0, PT, R9, 0x1, PT ;  /* 0x000000010900780c */ /* 0x004fda0003f06270 */
[----:B------:R-:W-:Y:S05]  /*0100*/  @!P0 EXIT ;  /* 0x000000000000894d */ /* 0x000fea0003800000 */
[----:B------:R-:W0:Y:S08]  /*0110*/  LDC.64 R2, c[0x0][0x398] ;  /* 0x0000e600ff027b82 */ /* 0x000e300000000a00 */
[----:B------:R-:W1:Y:S01]  /*0120*/  LDC R13, c[0x0][0x3c8] ;  /* 0x0000f200ff0d7b82 */ /* 0x000e620000000800 */
[----:B0-----:R-:W-:-:S05]  /*0130*/  IMAD.WIDE R2, R0, 0x4, R2 ;  /* 0x0000000400027825 */ /* 0x001fca00078e0202 */
[----:B------:R0:W5:Y:S01]  /*0140*/  LDG.E R14, desc[UR4][R2.64] ;  /* 0x00000004020e7981 */ /* 0x000162000c1e1900 */
[C---:B------:R-:W-:Y:S01]  /*0150*/  ISETP.GE.U32.AND P0, PT, R9.reuse, 0x4, PT ;  /* 0x000000040900780c */ /* 0x040fe20003f06070 */
[----:B------:R-:W-:Y:S01]  /*0160*/  BSSY.RECONVERGENT B0, `(.L_x_1) ;  /* 0x0000070000007945 */ /* 0x000fe20003800200 */
[----:B------:R-:W-:Y:S01]  /*0170*/  LOP3.LUT R15, R9, 0x3, RZ, 0xc0, !PT ;  /* 0x00000003090f7812 */ /* 0x000fe200078ec0ff */
[----:B------:R-:W-:Y:S02]  /*0180*/  IMAD.MOV.U32 R17, RZ, RZ, RZ ;  /* 0x000000ffff117224 */ /* 0x000fe400078e00ff */
[----:B-1----:R-:W-:-:S08]  /*0190*/  VIADD R13, R13, 0x1 ;  /* 0x000000010d0d7836 */ /* 0x002fd00000000000 */
[----:B0-----:R-:W-:Y:S05]  /*01a0*/  @!P0 BRA `(.L_x_2) ;  /* 0x0000000400ac8947 */ /* 0x001fea0003800000 */
[----:B------:R-:W0:Y:S01]  /*01b0*/  LDC.64 R10, c[0x0][0x390] ;  /* 0x0000e400ff0a7b82 */ /* 0x000e220000000a00 */
[----:B------:R-:W-:Y:S01]  /*01c0*/  LOP3.LUT R17, R9, 0x7ffffffc, RZ, 0xc0, !PT ;  /* 0x7ffffffc09117812 */ /* 0x000fe200078ec0ff */
[----:B-----5:R-:W-:-:S03]  /*01d0*/  IMAD.MOV.U32 R19, RZ, RZ, R14 ;  /* 0x000000ffff137224 */ /* 0x020fc600078e000e */
[----:B------:R-:W-:-:S03]  /*01e0*/  IADD3 R16, PT, PT, -R17, RZ, RZ ;  /* 0x000000ff11107210 */ /* 0x000fc60007ffe1ff */
[----:B------:R-:W1:Y:S08]  /*01f0*/  LDC.64 R2, c[0x0][0x3b0] ;  /* 0x0000ec00ff027b82 */ /* 0x000e700000000a00 */
[----:B------:R-:W2:Y:S08]  /*0200*/  LDC.64 R4, c[0x0][0x3b8] ;  /* 0x0000ee00ff047b82 */ /* 0x000eb00000000a00 */
[----:B------:R-:W3:Y:S01]  /*0210*/  LDC.64 R6, c[0x0][0x3a8] ;  /* 0x0000ea00ff067b82 */ /* 0x000ee20000000a00 */
[----:B0-----:R-:W-:-:S04]  /*0220*/  IADD3 R8, P0, PT, R10, 0x8, RZ ;  /* 0x000000080a087810 */ /* 0x001fc80007f1e0ff */
[----:B------:R-:W-:-:S09]  /*0230*/  IADD3.X R9, PT, PT, RZ, R11, RZ, P0, !PT ;  /* 0x0000000bff097210 */ /* 0x000fd200007fe4ff */
.L_x_11:
[----:B------:R-:W-:-:S05]  /*0240*/  IMAD.WIDE R10, R19, 0x4, R8 ;  /* 0x00000004130a7825 */ /* 0x000fca00078e0208 */
[----:B0--3--:R-:W3:Y:S01]  /*0250*/  LDG.E R25, desc[UR4][R10.64+-0x8] ;  /* 0xfffff8040a197981 */ /* 0x009ee2000c1e1900 */
[----:B------:R-:W-:Y:S02]  /*0260*/  IMAD.MOV.U32 R12, RZ, RZ, 0x7fffffff ;  /* 0x7fffffffff0c7424 */ /* 0x000fe400078e00ff */
[----:B---3--:R-:W-:-:S06]  /*0270*/  IMAD.WIDE R20, R25, 0x4, R6 ;  /* 0x0000000419147825 */ /* 0x008fcc00078e0206 */
[----:B------:R-:W3:Y:S01]  /*0280*/  ATOMG.E.CAS.STRONG.GPU PT, R20, [R20], R12, R13 ;  /* 0x0000000c141473a9 */ /* 0x000ee200001ee10d */
[----:B------:R-:W-:Y:S01]  /*0290*/  BSSY.RECONVERGENT B1, `(.L_x_3) ;  /* 0x0000013000017945 */ /* 0x000fe20003800200 */
[----:B---3--:R-:W-:-:S13]  /*02a0*/  ISETP.NE.AND P0, PT, R20, 0x7fffffff, PT ;  /* 0x7fffffff1400780c */ /* 0x008fda0003f05270 */
[----:B------:R-:W-:Y:S05]  /*02b0*/  @P0 BRA `(.L_x_4) ;  /* 0x0000000000400947 */ /* 0x000fea0003800000 */
[----:B------:R-:W0:Y:S01]  /*02c0*/  S2R R23, SR_LANEID ;  /* 0x0000000000177919 */ /* 0x000e220000000000 */
[----:B------:R-:W-:Y:S01]  /*02d0*/  VOTEU.ANY UR6, UPT, PT ;  /* 0x0000000000067886 */ /* 0x000fe200038e0100 */
[----:B------:R-:W3:Y:S01]  /*02e0*/  LDC.64 R20, c[0x0][0x3c0] ;  /* 0x0000f000ff147b82 */ /* 0x000ee20000000a00 */
[----:B------:R-:W0:Y:S08]  /*02f0*/  FLO.U32 R18, UR6 ;  /* 0x0000000600127d00 */ /* 0x000e3000080e0000 */
[----:B------:R-:W3:Y:S01]  /*0300*/  POPC R29, UR6 ;  /* 0x00000006001d7d09 */ /* 0x000ee20008000000 */
[----:B0-----:R-:W-:Y:S01]  /*0310*/  ISETP.EQ.U32.AND P0, PT, R18, R23, PT ;  /* 0x000000171200720c */ /* 0x001fe20003f02070 */
[----:B-1----:R-:W-:-:S05]  /*0320*/  IMAD.WIDE R22, R25, 0x4, R2 ;  /* 0x0000000419167825 */ /* 0x002fca00078e0202 */
[----:B------:R-:W-:Y:S07]  /*0330*/  STG.E desc[UR4][R22.64], R0 ;  /* 0x0000000016007986 */ /* 0x000fee000c101904 */
[----:B---3--:R-:W3:Y:S01]  /*0340*/  @P0 ATOMG.E.ADD.STRONG.GPU PT, R21, desc[UR4][R20.64], R29 ;  /* 0x8000001d141509a8 */ /* 0x008ee200081ef104 */
[----:B------:R-:W0:Y:S02]  /*0350*/  S2R R24, SR_LTMASK ;  /* 0x0000000000187919 */ /* 0x000e240000003900 */
[----:B0-----:R-:W-:-:S06]  /*0360*/  LOP3.LUT R24, R24, UR6, RZ, 0xc0, !PT ;  /* 0x0000000618187c12 */ /* 0x001fcc000f8ec0ff */
[----:B------:R-:W0:Y:S01]  /*0370*/  POPC R24, R24 ;  /* 0x0000001800187309 */ /* 0x000e220000000000 */
[----:B---3--:R-:W0:Y:S02]  /*0380*/  SHFL.IDX PT, R27, R21, R18, 0x1f ;  /* 0x00001f12151b7589 */ /* 0x008e2400000e0000 */
[----:B0-----:R-:W-:-:S05]  /*0390*/  IADD3 R27, PT, PT, R27, R24, RZ ;  /* 0x000000181b1b7210 */ /* 0x001fca0007ffe0ff */
[----:B--2---:R-:W-:-:S05]  /*03a0*/  IMAD.WIDE R26, R27, 0x4, R4 ;  /* 0x000000041b1a7825 */ /* 0x004fca00078e0204 */
[----:B------:R0:W-:Y:S02]  /*03b0*/  STG.E desc[UR4][R26.64], R25 ;  /* 0x000000191a007986 */ /* 0x0001e4000c101904 */
.L_x_4:
[----:B------:R-:W-:Y:S05]  /*03c0*/  BSYNC.RECONVERGENT B1 ;  /* 0x0000000000017941 */ /* 0x000fea0003800200 */
.L_x_3:
[----:B0-----:R-:W3:Y:S02]  /*03d0*/  LDG.E R25, desc[UR4][R10.64+-0x4] ;  /* 0xfffffc040a197981 */ /* 0x001ee4000c1e1900 */
        /* <DEDUP_REMOVED lines=18> */
[----:B0-----:R-:W-:-:S04]  /*0500*/  IMAD.IADD R27, R27, 0x1, R24 ;  /* 0x000000011b1b7824 */ /* 0x001fc800078e0218 */
[----:B--2---:R-:W-:-:S05]  /*0510*/  IMAD.WIDE R26, R27, 0x4, R4 ;  /* 0x000000041b1a7825 */ /* 0x004fca00078e0204 */
[----:B------:R0:W-:Y:S02]  /*0520*/  STG.E desc[UR4][R26.64], R25 ;  /* 0x000000191a007986 */ /* 0x0001e4000c101904 */
.L_x_6:
[----:B------:R-:W-:Y:S05]  /*0530*/  BSYNC.RECONVERGENT B1 ;  /* 0x0000000000017941 */ /* 0x000fea0003800200 */
.L_x_5:
        /* <DEDUP_REMOVED lines=22> */
.L_x_8:
[----:B------:R-:W-:Y:S05]  /*06a0*/  BSYNC.RECONVERGENT B1 ;  /* 0x0000000000017941 */ /* 0x000fea0003800200 */
.L_x_7:
[----:B------:R-:W3:Y:S02]  /*06b0*/  LDG.E R23, desc[UR4][R10.64+0x4] ;  /* 0x000004040a177981 */ /* 0x000ee4000c1e1900 */
[----:B---3--:R-:W-:-:S06]  /*06c0*/  IMAD.WIDE R20, R23, 0x4, R6 ;  /* 0x0000000417147825 */ /* 0x008fcc00078e0206 */
[----:B------:R-:W3:Y:S01]  /*06d0*/  ATOMG.E.CAS.STRONG.GPU PT, R20, [R20], R12, R13 ;  /* 0x0000000c141473a9 */ /* 0x000ee200001ee10d */
[----:B------:R-:W-:Y:S01]  /*06e0*/  VIADD R16, R16, 0x4 ;  /* 0x0000000410107836 */ /* 0x000fe20000000000 */
[----:B------:R-:W-:Y:S04]  /*06f0*/  BSSY.RECONVERGENT B1, `(.L_x_9) ;  /* 0x0000014000017945 */ /* 0x000fe80003800200 */
[----:B------:R-:W-:Y:S02]  /*0700*/  ISETP.NE.AND P0, PT, R16, RZ, PT ;  /* 0x000000ff1000720c */ /* 0x000fe40003f05270 */
[----:B---3--:R-:W-:-:S13]  /*0710*/  ISETP.NE.AND P1, PT, R20, 0x7fffffff, PT ;  /* 0x7fffffff1400780c */ /* 0x008fda0003f25270 */
[----:B------:R-:W-:Y:S05]  /*0720*/  @P1 BRA `(.L_x_10) ;  /* 0x0000000000401947 */ /* 0x000fea0003800000 */
[----:B------:R-:W3:Y:S01]  /*0730*/  S2R R21, SR_LANEID ;  /* 0x0000000000157919 */ /* 0x000ee20000000000 */
[----:B------:R-:W-:Y:S01]  /*0740*/  VOTEU.ANY UR6, UPT, PT ;  /* 0x0000000000067886 */ /* 0x000fe200038e0100 */
[----:B------:R-:W4:Y:S01]  /*0750*/  LDC.64 R10, c[0x0][0x3c0] ;  /* 0x0000f000ff0a7b82 */ /* 0x000f220000000a00 */
[----:B------:R-:W3:Y:S08]  /*0760*/  FLO.U32 R12, UR6 ;  /* 0x00000006000c7d00 */ /* 0x000ef000080e0000 */
[----:B0-----:R-:W4:Y:S01]  /*0770*/  POPC R27, UR6 ;  /* 0x00000006001b7d09 */ /* 0x001f220008000000 */
[----:B---3--:R-:W-:Y:S01]  /*0780*/  ISETP.EQ.U32.AND P1, PT, R12, R21, PT ;  /* 0x000000150c00720c */ /* 0x008fe20003f22070 */
[----:B-1----:R-:W-:-:S05]  /*0790*/  IMAD.WIDE R20, R23, 0x4, R2 ;  /* 0x0000000417147825 */ /* 0x002fca00078e0202 */
[----:B------:R-:W-:Y:S07]  /*07a0*/  STG.E desc[UR4][R20.64], R0 ;  /* 0x0000000014007986 */ /* 0x000fee000c101904 */
[----:B----4-:R-:W3:Y:S01]  /*07b0*/  @P1 ATOMG.E.ADD.STRONG.GPU PT, R11, desc[UR4][R10.64], R27 ;  /* 0x8000001b0a0b19a8 */ /* 0x010ee200081ef104 */
[----:B------:R-:W0:Y:S02]  /*07c0*/  S2R R18, SR_LTMASK ;  /* 0x0000000000127919 */ /* 0x000e240000003900 */
[----:B0-----:R-:W-:-:S06]  /*07d0*/  LOP3.LUT R18, R18, UR6, RZ, 0xc0, !PT ;  /* 0x0000000612127c12 */ /* 0x001fcc000f8ec0ff */
[----:B------:R-:W0:Y:S01]  /*07e0*/  POPC R18, R18 ;  /* 0x0000001200127309 */ /* 0x000e220000000000 */
[----:B---3--:R-:W0:Y:S02]  /*07f0*/  SHFL.IDX PT, R25, R11, R12, 0x1f ;  /* 0x00001f0c0b197589 */ /* 0x008e2400000e0000 */
[----:B0-----:R-:W-:-:S05]  /*0800*/  IADD3 R25, PT, PT, R25, R18, RZ ;  /* 0x0000001219197210 */ /* 0x001fca0007ffe0ff */
[----:B--2---:R-:W-:-:S05]  /*0810*/  IMAD.WIDE R24, R25, 0x4, R4 ;  /* 0x0000000419187825 */ /* 0x004fca00078e0204 */
[----:B------:R3:W-:Y:S02]  /*0820*/  STG.E desc[UR4][R24.64], R23 ;  /* 0x0000001718007986 */ /* 0x0007e4000c101904 */
.L_x_10:
[----:B------:R-:W-:Y:S05]  /*0830*/  BSYNC.RECONVERGENT B1 ;  /* 0x0000000000017941 */ /* 0x000fea0003800200 */
.L_x_9:
[----:B------:R-:W-:Y:S01]  /*0840*/  VIADD R19, R19, 0x4 ;  /* 0x0000000413137836 */ /* 0x000fe20000000000 */
[----:B------:R-:W-:Y:S06]  /*0850*/  @P0 BRA `(.L_x_11) ;  /* 0xfffffff800780947 */ /* 0x000fec000383ffff */
.L_x_2:
[----:B------:R-:W-:Y:S05]  /*0860*/  BSYNC.RECONVERGENT B0 ;  /* 0x0000000000007941 */ /* 0x000fea0003800200 */
.L_x_1:
[----:B------:R-:W-:-:S13]  /*0870*/  ISETP.NE.AND P0, PT, R15, RZ, PT ;  /* 0x000000ff0f00720c */ /* 0x000fda0003f05270 */
[----:B------:R-:W-:Y:S05]  /*0880*/  @!P0 EXIT ;  /* 0x000000000000894d */ /* 0x000fea0003800000 */
[----:B-1----:R-:W1:Y:S01]  /*0890*/  LDC.64 R2, c[0x0][0x3b0] ;  /* 0x0000ec00ff027b82 */ /* 0x002e620000000a00 */
[----:B-----5:R-:W-:Y:S01]  /*08a0*/  IADD3 R17, PT, PT, R14, R17, RZ ;  /* 0x000000110e117210 */ /* 0x020fe20007ffe0ff */
[----:B------:R-:W-:-:S06]  /*08b0*/  IMAD.MOV R15, RZ, RZ, -R15 ;  /* 0x000000ffff0f7224 */ /* 0x000fcc00078e0a0f */
[----:B--2---:R-:W2:Y:S08]  /*08c0*/  LDC.64 R4, c[0x0][0x3b8] ;  /* 0x0000ee00ff047b82 */ /* 0x004eb00000000a00 */
[----:B------:R-:W4:Y:S08]  /*08d0*/  LDC.64 R6, c[0x0][0x3a8] ;  /* 0x0000ea00ff067b82 */ /* 0x000f300000000a00 */
[----:B------:R-:W0:Y:S02]  /*08e0*/  LDC.64 R8, c[0x0][0x390] ;  /* 0x0000e400ff087b82 */ /* 0x000e240000000a00 */
.L_x_14:
[----:B0-----:R-:W-:-:S06]  /*08f0*/  IMAD.WIDE R10, R17, 0x4, R8 ;  /* 0x00000004110a7825 */ /* 0x001fcc00078e0208 */
[----:B------:R-:W4:Y:S01]  /*0900*/  LDG.E R11, desc[UR4][R10.64] ;  /* 0x000000040a0b7981 */ /* 0x000f22000c1e1900 */
[----:B------:R-:W-:Y:S01]  /*0910*/  MOV R12, 0x7fffffff ;  /* 0x7fffffff000c7802 */ /* 0x000fe20000000f00 */
[----:B----4-:R-:W-:-:S06]  /*0920*/  IMAD.WIDE R18, R11, 0x4, R6 ;  /* 0x000000040b127825 */ /* 0x010fcc00078e0206 */
[----:B------:R-:W4:Y:S01]  /*0930*/  ATOMG.E.CAS.STRONG.GPU PT, R18, [R18], R12, R13 ;  /* 0x0000000c121273a9 */ /* 0x000f2200001ee10d */
[----:B------:R-:W-:Y:S01]  /*0940*/  VIADD R15, R15, 0x1 ;  /* 0x000000010f0f7836 */ /* 0x000fe20000000000 */
[----:B------:R-:W-:Y:S04]  /*0950*/  BSSY.RECONVERGENT B0, `(.L_x_12) ;  /* 0x0000014000007945 */ /* 0x000fe80003800200 */
[----:B------:R-:W-:Y:S02]  /*0960*/  ISETP.NE.AND P0, PT, R15, RZ, PT ;  /* 0x000000ff0f00720c */ /* 0x000fe40003f05270 */
[----:B----4-:R-:W-:-:S13]  /*0970*/  ISETP.NE.AND P1, PT, R18, 0x7fffffff, PT ;  /* 0x7fffffff1200780c */ /* 0x010fda0003f25270 */
[----:B------:R-:W-:Y:S05]  /*0980*/  @P1 BRA `(.L_x_13) ;  /* 0x0000000000401947 */ /* 0x000fea0003800000 */
[----:B------:R-:W0:Y:S01]  /*0990*/  S2R R19, SR_LANEID ;  /* 0x0000000000137919 */ /* 0x000e220000000000 */
[----:B------:R-:W-:Y:S01]  /*09a0*/  VOTEU.ANY UR6, UPT, PT ;  /* 0x0000000000067886 */ /* 0x000fe200038e0100 */
[----:B---3--:R-:W3:Y:S01]  /*09b0*/  LDC.64 R22, c[0x0][0x3c0] ;  /* 0x0000f000ff167b82 */ /* 0x008ee20000000a00 */
        /* <DEDUP_REMOVED lines=13> */
.L_x_13:
[----:B------:R-:W-:Y:S05]  /*0a90*/  BSYNC.RECONVERGENT B0 ;  /* 0x0000000000007941 */ /* 0x000fea0003800200 */
.L_x_12:
[----:B------:R-:W-:Y:S01]  /*0aa0*/  VIADD R17, R17, 0x1 ;  /* 0x0000000111117836 */ /* 0x000fe20000000000 */
[----:B------:R-:W-:Y:S06]  /*0ab0*/  @P0 BRA `(.L_x_14) ;  /* 0xfffffffc008c0947 */ /* 0x000fec000383ffff */
[----:B------:R-:W-:Y:S05]  /*0ac0*/  EXIT ;  /* 0x000000000000794d */ /* 0x000fea0003800000 */
.L_x_15:
        /* <DEDUP_REMOVED lines=11> */
.L_x_115:


//--------------------- .text.scanBfsFusedKernel_CM --------------------------
	.section	.text.scanBfsFusedKernel_CM,"ax",@progbits
	.align	128
        .global         scanBfsFusedKernel_CM
        .type           scanBfsFusedKernel_CM,@function
        .size           scanBfsFusedKernel_CM,(.L_x_116 - scanBfsFusedKernel_CM)
        .other          scanBfsFusedKernel_CM,@"STO_CUDA_ENTRY STV_DEFAULT"
scanBfsFusedKernel_CM:
.text.scanBfsFusedKernel_CM:
[----:B------:R-:W-:Y:S01]  /*0000*/  LDC R1, c[0x0][0x37c] ;  /* 0x0000df00ff017b82 */ /* 0x000fe20000000800 */
[----:B------:R-:W0:Y:S07]  /*0010*/  S2R R14, SR_TID.X ;  /* 0x00000000000e7919 */ /* 0x000e2e0000002100 */
[----:B------:R-:W0:Y:S01]  /*0020*/  S2UR UR5, SR_CTAID.X ;  /* 0x00000000000579c3 */ /* 0x000e220000002500 */
[----:B------:R-:W1:Y:S01]  /*0030*/  LDCU UR4, c[0x0][0x388] ;  /* 0x00007100ff0477ac */ /* 0x000e620008000800 */
[----:B------:R-:W-:Y:S01]  /*0040*/  IMAD.MOV.U32 R9, RZ, RZ, -0x1 ;  /* 0xffffffffff097424 */ /* 0x000fe200078e00ff */
[----:B------:R-:W2:Y:S05]  /*0050*/  LDCU.64 UR6, c[0x0][0x358] ;  /* 0x00006b00ff0677ac */ /* 0x000eaa0008000a00 */
[----:B------:R-:W0:Y:S02]  /*0060*/  LDC R5, c[0x0][0x360] ;  /* 0x0000d800ff057b82 */ /* 0x000e240000000800 */
[----:B0-----:R-:W-:-:S05]  /*0070*/  IMAD R5, R5, UR5, R14 ;  /* 0x0000000505057c24 */ /* 0x001fca000f8e020e */
[----:B-1----:R-:W-:-:S13]  /*0080*/  ISETP.GE.AND P0, PT, R5, UR4, PT ;  /* 0x0000000405007c0c */ /* 0x002fda000bf06270 */
[----:B------:R-:W0:Y:S08]  /*0090*/  @!P0 LDC.64 R2, c[0x0][0x380] ;  /* 0x0000e000ff028b82 */ /* 0x000e300000000a00 */
[----:B------:R-:W1:Y:S01]  /*00a0*/  @!P0 LDC.64 R6, c[0x0][0x3a0] ;  /* 0x0000e800ff068b82 */ /* 0x000e620000000a00 */
[----:B0-----:R-:W-:-:S07]  /*00b0*/  @!P0 IMAD.WIDE R2, R5, 0x4, R2 ;  /* 0x0000000405028825 */ /* 0x001fce00078e0202 */
[----:B------:R-:W0:Y:S01]  /*00c0*/  @!P0 LDC.64 R4, c[0x0][0x398] ;  /* 0x0000e600ff048b82 */ /* 0x000e220000000a00 */
[----:B--2---:R-:W0:Y:S01]  /*00d0*/  @!P0 LDG.E R9, desc[UR6][R2.64] ;  /* 0x0000000602098981 */ /* 0x004e22000c1e1900 */
[----:B------:R-:W-:Y:S02]  /*00e0*/  IMAD.MOV.U32 R10, RZ, RZ, RZ ;  /* 0x000000ffff0a7224 */ /* 0x000fe400078e00ff */
[----:B------:R-:W-:Y:S01]  /*00f0*/  IMAD.MOV.U32 R8, RZ, RZ, RZ ;  /* 0x000000ffff087224 */ /* 0x000fe200078e00ff */
[----:B------:R-:W2:Y:S01]  /*0100*/  S2R R13, SR_CgaCtaId ;  /* 0x00000000000d7919 */ /* 0x000ea20000008800 */
[----:B------:R-:W-:Y:S01]  /*0110*/  MOV R11, 0x400 ;  /* 0x00000400000b7802 */ /* 0x000fe20000000f00 */
[----:B0-----:R-:W-:-:S04]  /*0120*/  @!P0 IMAD.WIDE R4, R9, 0x4, R4 ;  /* 0x0000000409048825 */ /* 0x001fc800078e0204 */
[----:B-1----:R-:W-:Y:S01]  /*0130*/  @!P0 IMAD.WIDE R6, R9, 0x4, R6 ;  /* 0x0000000409068825 */ /* 0x002fe200078e0206 */
[----:B------:R0:W3:Y:S04]  /*0140*/  @!P0 LDG.E R10, desc[UR6][R4.64] ;  /* 0x00000006040a8981 */ /* 0x0000e8000c1e1900 */
[----:B------:R1:W4:Y:S01]  /*0150*/  @!P0 LDG.E R8, desc[UR6][R6.64] ;  /* 0x0000000606088981 */ /* 0x000322000c1e1900 */
[C---:B------:R-:W-:Y:S01]  /*0160*/  VIADD R12, R11.reuse, 0x2000 ;  /* 0x000020000b0c7836 */ /* 0x040fe20000000000 */
[----:B------:R-:W-:Y:S02]  /*0170*/  IADD3 R2, PT, PT, R11, 0x1000, RZ ;  /* 0x000010000b027810 */ /* 0x000fe40007ffe0ff */
[----:B--2---:R-:W-:Y:S01]  /*0180*/  LEA R0, R13, R11, 0x18 ;  /* 0x0000000b0d007211 */ /* 0x004fe200078ec0ff */
[----:B------:R-:W-:Y:S01]  /*0190*/  VIADD R11, R11, 0x4010 ;  /* 0x000040100b0b7836 */ /* 0x000fe20000000000 */
[----:B------:R-:W-:-:S02]  /*01a0*/  LEA R3, R13, R2, 0x18 ;  /* 0x000000020d037211 */ /* 0x000fc400078ec0ff */
[C---:B------:R-:W-:Y:S01]  /*01b0*/  LEA R12, R13.reuse, R12, 0x18 ;  /* 0x0000000c0d0c7211 */ /* 0x040fe200078ec0ff */
[C---:B------:R-:W-:Y:S01]  /*01c0*/  IMAD R2, R14.reuse, 0x4, R0 ;  /* 0x000000040e027824 */ /* 0x040fe200078e0200 */
[C---:B------:R-:W-:Y:S02]  /*01d0*/  LEA R3, R14.reuse, R3, 0x2 ;  /* 0x000000030e037211 */ /* 0x040fe400078e10ff */
[C---:B------:R-:W-:Y:S01]  /*01e0*/  ISETP.GT.U32.AND P0, PT, R14.reuse, 0x1f, PT ;  /* 0x0000001f0e00780c */ /* 0x040fe20003f04070 */
[C---:B0-----:R-:W-:Y:S01]  /*01f0*/  IMAD R5, R14.reuse, 0x4, R12 ;  /* 0x000000040e057824 */ /* 0x041fe200078e020c */
[----:B------:R-:W-:Y:S01]  /*0200*/  STS [R2], R9 ;  /* 0x0000000902007388 */ /* 0x000fe20000000800 */
[----:B------:R-:W-:Y:S02]  /*0210*/  LEA.HI R4, R14, R14, RZ, 0x1b ;  /* 0x0000000e0e047211 */ /* 0x000fe400078fd8ff */
[----:B------:R-:W-:-:S04]  /*0220*/  LEA R11, R13, R11, 0x18 ;  /* 0x0000000b0d0b7211 */ /* 0x000fc800078ec0ff */
[----:B-1----:R-:W-:Y:S01]  /*0230*/  LEA R7, R4, R11, 0x2 ;  /* 0x0000000b04077211 */ /* 0x002fe200078e10ff */
[----:B---3--:R-:W-:Y:S04]  /*0240*/  STS [R3], R10 ;  /* 0x0000000a03007388 */ /* 0x008fe80000000800 */
[----:B----4-:R-:W-:Y:S01]  /*0250*/  STS [R5], R8 ;  /* 0x0000000805007388 */ /* 0x010fe20000000800 */
[----:B------:R-:W-:Y:S06]  /*0260*/  BAR.SYNC.DEFER_BLOCKING 0x0 ;  /* 0x0000000000007b1d */ /* 0x000fec0000010000 */
[----:B------:R-:W0:Y:S04]  /*0270*/  LDS R0, [R5] ;  /* 0x0000000005007984 */ /* 0x000e280000000800 */
[----:B0-----:R0:W-:Y:S01]  /*0280*/  STS [R7+0x10], R0 ;  /* 0x0000100007007388 */ /* 0x0011e20000000800 */
[----:B------:R-:W-:Y:S06]  /*0290*/  BAR.SYNC.DEFER_BLOCKING 0x0 ;  /* 0x0000000000007b1d */ /* 0x000fec0000010000 */
[----:B------:R-:W-:Y:S05]  /*02a0*/  @P0 BRA `(.L_x_16) ;  /* 0x0000000400f40947 */ /* 0x000fea0003800000 */
[----:B------:R-:W-:Y:S01]  /*02b0*/  IMAD R3, R14, 0x84, R11 ;  /* 0x000000840e037824 */ /* 0x000fe200078e020b */
[----:B------:R-:W-:-:S04]  /*02c0*/  UMOV UR5, 0xffffffff ;  /* 0xffffffff00057882 */ /* 0x000fc80000000000 */
[----:B------:R-:W-:Y:S04]  /*02d0*/  LDS R37, [R3+0x10] ;  /* 0x0000100003257984 */ /* 0x000fe80000000800 */
[----:B------:R-:W-:Y:S04]  /*02e0*/  LDS R26, [R3+0x14] ;  /* 0x00001400031a7984 */ /* 0x000fe80000000800 */
[----:B------:R-:W1:Y:S04]  /*02f0*/  LDS R35, [R3+0x18] ;  /* 0x0000180003237984 */ /* 0x000e680000000800 */
[----:B------:R-:W-:Y:S04]  /*0300*/  LDS R33, [R3+0x1c] ;  /* 0x00001c0003217984 */ /* 0x000fe80000000800 */
[----:B------:R-:W2:Y:S04]  /*0310*/  LDS R31, [R3+0x20] ;  /* 0x00002000031f7984 */ /* 0x000ea80000000800 */
[----:B------:R-:W-:Y:S04]  /*0320*/  LDS R34, [R3+0x24] ;  /* 0x0000240003227984 */ /* 0x000fe80000000800 */
[----:B------:R-:W3:Y:S04]  /*0330*/  LDS R29, [R3+0x28] ;  /* 0x00002800031d7984 */ /* 0x000ee80000000800 */
[----:B------:R-:W-:Y:S04]  /*0340*/  LDS R32, [R3+0x2c] ;  /* 0x00002c0003207984 */ /* 0x000fe80000000800 */
[----:B------:R-:W4:Y:S04]  /*0350*/  LDS R27, [R3+0x30] ;  /* 0x00003000031b7984 */ /* 0x000f280000000800 */
[----:B------:R-:W-:Y:S04]  /*0360*/  LDS R30, [R3+0x34] ;  /* 0x00003400031e7984 */ /* 0x000fe80000000800 */
[----:B------:R-:W5:Y:S04]  /*0370*/  LDS R25, [R3+0x38] ;  /* 0x0000380003197984 */ /* 0x000f680000000800 */
[----:B------:R-:W-:Y:S04]  /*0380*/  LDS R23, [R3+0x3c] ;  /* 0x00003c0003177984 */ /* 0x000fe80000000800 */
[----:B------:R-:W0:Y:S01]  /*0390*/  LDS R22, [R3+0x40] ;  /* 0x0000400003167984 */ /* 0x000e220000000800 */
[----:B-1----:R-:W-:-:S03]  /*03a0*/  IADD3 R6, PT, PT, R35, R26, R37 ;  /* 0x0000001a23067210 */ /* 0x002fc60007ffe025 */
[----:B------:R-:W-:Y:S04]  /*03b0*/  LDS R15, [R3+0x44] ;  /* 0x00004400030f7984 */ /* 0x000fe80000000800 */
[----:B------:R-:W1:Y:S01]  /*03c0*/  LDS R14, [R3+0x48] ;  /* 0x00004800030e7984 */ /* 0x000e620000000800 */
[----:B--2---:R-:W-:-:S03]  /*03d0*/  IADD3 R6, PT, PT, R31, R6, R33 ;  /* 0x000000061f067210 */ /* 0x004fc60007ffe021 */
[----:B------:R-:W-:Y:S04]  /*03e0*/  LDS R2, [R3+0x4c] ;  /* 0x00004c0003027984 */ /* 0x000fe80000000800 */
[----:B------:R-:W2:Y:S01]  /*03f0*/  LDS R13, [R3+0x50] ;  /* 0x00005000030d7984 */ /* 0x000ea20000000800 */
[----:B---3--:R-:W-:-:S03]  /*0400*/  IADD3 R6, PT, PT, R29, R6, R34 ;  /* 0x000000061d067210 */ /* 0x008fc60007ffe022 */
[----:B------:R-:W-:Y:S04]  /*0410*/  LDS R11, [R3+0x54] ;  /* 0x00005400030b7984 */ /* 0x000fe80000000800 */
[----:B------:R-:W3:Y:S01]  /*0420*/  LDS R4, [R3+0x58] ;  /* 0x0000580003047984 */ /* 0x000ee20000000800 */
[----:B----4-:R-:W-:-:S03]  /*0430*/  IADD3 R6, PT, PT, R27, R6, R32 ;  /* 0x000000061b067210 */ /* 0x010fc60007ffe020 */
[----:B------:R-:W-:Y:S04]  /*0440*/  LDS R9, [R3+0x5c] ;  /* 0x00005c0003097984 */ /* 0x000fe80000000800 */
[----:B------:R-:W4:Y:S01]  /*0450*/  LDS R20, [R3+0x60] ;  /* 0x0000600003147984 */ /* 0x000f220000000800 */
[----:B-----5:R-:W-:-:S03]  /*0460*/  IADD3 R8, PT, PT, R25, R6, R30 ;  /* 0x0000000619087210 */ /* 0x020fc60007ffe01e */
[----:B------:R-:W-:Y:S04]  /*0470*/  LDS R21, [R3+0x64] ;  /* 0x0000640003157984 */ /* 0x000fe80000000800 */
[----:B------:R-:W5:Y:S01]  /*0480*/  LDS R18, [R3+0x68] ;  /* 0x0000680003127984 */ /* 0x000f620000000800 */
[----:B0-----:R-:W-:-:S03]  /*0490*/  IADD3 R24, PT, PT, R22, R8, R23 ;  /* 0x0000000816187210 */ /* 0x001fc60007ffe017 */
        /* <DEDUP_REMOVED lines=12> */
[----:B------:R-:W4:Y:S01]  /*0560*/  LDS R8, [R3+0x8c] ;  /* 0x00008c0003087984 */ /* 0x000f220000000800 */
[----:B-----5:R-:W-:-:S04]  /*0570*/  IADD3 R24, PT, PT, R18, R24, R21 ;  /* 0x0000001812187210 */ /* 0x020fc80007ffe015 */
[----:B0-----:R-:W-:-:S04]  /*0580*/  IADD3 R24, PT, PT, R16, R24, R19 ;  /* 0x0000001810187210 */ /* 0x001fc80007ffe013 */
[----:B-1----:R-:W-:-:S04]  /*0590*/  IADD3 R24, PT, PT, R12, R24, R17 ;  /* 0x000000180c187210 */ /* 0x002fc80007ffe011 */
[----:B--2---:R-:W-:-:S04]  /*05a0*/  IADD3 R24, PT, PT, R7, R24, R10 ;  /* 0x0000001807187210 */ /* 0x004fc80007ffe00a */
[----:B---3--:R-:W-:-:S05]  /*05b0*/  IADD3 R39, PT, PT, R5, R24, R6 ;  /* 0x0000001805277210 */ /* 0x008fca0007ffe006 */
[----:B----4-:R-:W-:Y:S01]  /*05c0*/  IMAD.IADD R8, R8, 0x1, R39 ;  /* 0x0000000108087824 */ /* 0x010fe200078e0227 */
[----:B------:R-:W-:Y:S06]  /*05d0*/  BRA.DIV UR5, `(.L_x_17) ;  /* 0x0000000a05947947 */ /* 0x000fec000b800000 */
[----:B------:R-:W0:Y:S02]  /*05e0*/  SHFL.UP P0, R39, R8, 0x1, RZ ;  /* 0x0420000008277989 */ /* 0x000e2400000000ff */
[----:B0-----:R-:W-:-:S05]  /*05f0*/  @P0 IMAD.IADD R39, R8, 0x1, R39 ;  /* 0x0000000108270824 */ /* 0x001fca00078e0227 */
[----:B------:R-:W0:Y:S02]  /*0600*/  SHFL.UP P0, R24, R39, 0x2, RZ ;  /* 0x0440000027187989 */ /* 0x000e2400000000ff */
[----:B0-----:R-:W-:-:S05]  /*0610*/  @P0 IADD3 R24, PT, PT, R39, R24, RZ ;  /* 0x0000001827180210 */ /* 0x001fca0007ffe0ff */
[----:B------:R-:W0:Y:S02]  /*0620*/  SHFL.UP P0, R41, R24, 0x4, RZ ;  /* 0x0480000018297989 */ /* 0x000e2400000000ff */
[----:B0-----:R-:W-:-:S05]  /*0630*/  @P0 IMAD.IADD R41, R24, 0x1, R41 ;  /* 0x0000000118290824 */ /* 0x001fca00078e0229 */
[----:B------:R-:W0:Y:S02]  /*0640*/  SHFL.UP P0, R28, R41, 0x8, RZ ;  /* 0x05000000291c7989 */ /* 0x000e2400000000ff */
[----:B0-----:R-:W-:-:S05]  /*0650*/  @P0 IMAD.IADD R28, R41, 0x1, R28 ;  /* 0x00000001291c0824 */ /* 0x001fca00078e021c */
[----:B------:R0:W1:Y:S02]  /*0660*/  SHFL.UP P0, R43, R28, 0x10, RZ ;  /* 0x060000001c2b7989 */ /* 0x00006400000000ff */
.L_x_29:
[----:B-1----:R-:W-:-:S05]  /*0670*/  @P0 IADD3 R43, PT, PT, R28, R43, RZ ;  /* 0x0000002b1c2b0210 */ /* 0x002fca0007ffe0ff */
[----:B------:R-:W-:-:S04]  /*0680*/  IMAD.IADD R8, R43, 0x1, -R8 ;  /* 0x000000012b087824 */ /* 0x000fc800078e0a08 */
[----:B------:R-:W-:Y:S01]  /*0690*/  IMAD.IADD R24, R37, 0x1, R8 ;  /* 0x0000000125187824 */ /* 0x000fe200078e0208 */
[----:B------:R-:W-:Y:S04]  /*06a0*/  STS [R3+0x10], R8 ;  /* 0x0000100803007388 */ /* 0x000fe80000000800 */
[----:B------:R-:W-:Y:S01]  /*06b0*/  IADD3 R26, PT, PT, R26, R24, RZ ;  /* 0x000000181a1a7210 */ /* 0x000fe20007ffe0ff */
[----:B------:R-:W-:Y:S04]  /*06c0*/  STS [R3+0x14], R24 ;  /* 0x0000141803007388 */ /* 0x000fe80000000800 */
[----:B0-----:R-:W-:Y:S01]  /*06d0*/  IMAD.IADD R28, R35, 0x1, R26 ;  /* 0x00000001231c7824 */ /* 0x001fe200078e021a */
[----:B------:R-:W-:Y:S03]  /*06e0*/  STS [R3+0x18], R26 ;  /* 0x0000181a03007388 */ /* 0x000fe60000000800 */
[----:B------:R-:W-:Y:S01]  /*06f0*/  IMAD.IADD R36, R33, 0x1, R28 ;  /* 0x0000000121247824 */ /* 0x000fe200078e021c */
[----:B------:R-:W-:Y:S04]  /*0700*/  STS [R3+0x1c], R28 ;  /* 0x00001c1c03007388 */ /* 0x000fe80000000800 */
[----:B------:R-:W-:Y:S01]  /*0710*/  IADD3 R31, PT, PT, R31, R36, RZ ;  /* 0x000000241f1f7210 */ /* 0x000fe20007ffe0ff */
[----:B------:R-:W-:Y:S04]  /*0720*/  STS [R3+0x20], R36 ;  /* 0x0000202403007388 */ /* 0x000fe80000000800 */
[----:B------:R-:W-:Y:S01]  /*0730*/  IMAD.IADD R34, R34, 0x1, R31 ;  /* 0x0000000122227824 */ /* 0x000fe200078e021f */
        /* <DEDUP_REMOVED lines=22> */
[----:B------:R0:W-:Y:S04]  /*08a0*/  STS [R3+0x50], R2 ;  /* 0x0000500203007388 */ /* 0x0001e80000000800 */
[----:B------:R-:W-:Y:S01]  /*08b0*/  IMAD.IADD R11, R11, 0x1, R40 ;  /* 0x000000010b0b7824 */ /* 0x000fe200078e0228 */
[----:B------:R1:W-:Y:S03]  /*08c0*/  STS [R3+0x54], R40 ;  /* 0x0000542803007388 */ /* 0x0003e60000000800 */
[----:B------:R-:W-:Y:S01]  /*08d0*/  IMAD.IADD R4, R4, 0x1, R11 ;  /* 0x0000000104047824 */ /* 0x000fe200078e020b */
[----:B------:R1:W-:Y:S04]  /*08e0*/  STS [R3+0x58], R11 ;  /* 0x0000580b03007388 */ /* 0x0003e80000000800 */
        /* <DEDUP_REMOVED lines=22> */
[----:B0-----:R-:W-:Y:S01]  /*0a50*/  IMAD.IADD R2, R5, 0x1, R6 ;  /* 0x0000000105027824 */ /* 0x001fe200078e0206 */
[----:B------:R1:W-:Y:S04]  /*0a60*/  STS [R3+0x88], R6 ;  /* 0x0000880603007388 */ /* 0x0003e80000000800 */
[----:B------:R1:W-:Y:S02]  /*0a70*/  STS [R3+0x8c], R2 ;  /* 0x00008c0203007388 */ /* 0x0003e40000000800 */
.L_x_16:
[----:B01----:R-:W0:Y:S01]  /*0a80*/  S2R R7, SR_TID.X ;  /* 0x0000000000077919 */ /* 0x003e220000002100 */
[----:B------:R-:W-:Y:S01]  /*0a90*/  MOV R2, 0x400 ;  /* 0x0000040000027802 */ /* 0x000fe20000000f00 */
[----:B------:R-:W-:Y:S05]  /*0aa0*/  WARPSYNC.ALL ;  /* 0x0000000000007948 */ /* 0x000fea0003800000 */
[----:B------:R-:W1:Y:S01]  /*0ab0*/  S2R R3, SR_CgaCtaId ;  /* 0x0000000000037919 */ /* 0x000e620000008800 */
[----:B------:R-:W-:Y:S02]  /*0ac0*/  IADD3 R6, PT, PT, R2, 0x4010, RZ ;  /* 0x0000401002067810 */ /* 0x000fe40007ffe0ff */
[----:B0-----:R-:W-:-:S02]  /*0ad0*/  LEA.HI R4, R7, R7, RZ, 0x1b ;  /* 0x0000000707047211 */ /* 0x001fc400078fd8ff */
[C---:B-1----:R-:W-:Y:S02]  /*0ae0*/  LEA R5, R3.reuse, R6, 0x18 ;  /* 0x0000000603057211 */ /* 0x042fe400078ec0ff */
[----:B------:R-:W-:-:S03]  /*0af0*/  LEA R9, R3, R2, 0x18 ;  /* 0x0000000203097211 */ /* 0x000fc600078ec0ff */
[----:B------:R-:W-:Y:S01]  /*0b00*/  IMAD R5, R4, 0x4, R5 ;  /* 0x0000000404057824 */ /* 0x000fe200078e0205 */
[----:B------:R-:W-:Y:S01]  /*0b10*/  BAR.SYNC.DEFER_BLOCKING 0x0 ;  /* 0x0000000000007b1d */ /* 0x000fe20000010000 */
[----:B------:R-:W-:Y:S01]  /*0b20*/  ISETP.NE.AND P0, PT, R7, 0x3ff, PT ;  /* 0x000003ff0700780c */ /* 0x000fe20003f05270 */
[----:B------:R-:W-:-:S05]  /*0b30*/  VIADD R2, R2, 0x3000 ;  /* 0x0000300002027836 */ /* 0x000fca0000000000 */
[----:B------:R-:W-:Y:S01]  /*0b40*/  LEA R2, R3, R2, 0x18 ;  /* 0x0000000203027211 */ /* 0x000fe200078ec0ff */
[----:B------:R-:W-:-:S03]  /*0b50*/  IMAD.MOV.U32 R3, RZ, RZ, R7 ;  /* 0x000000ffff037224 */ /* 0x000fc600078e0007 */
[----:B------:R-:W-:Y:S01]  /*0b60*/  LEA R4, R7, R2, 0x2 ;  /* 0x0000000207047211 */ /* 0x000fe200078e10ff */
[----:B------:R-:W0:Y:S02]  /*0b70*/  LDS R5, [R5+0x10] ;  /* 0x0000100005057984 */ /* 0x000e240000000800 */
[----:B0-----:R-:W-:Y:S02]  /*0b80*/  @!P0 IMAD.IADD R6, R0, 0x1, R5 ;  /* 0x0000000100068824 */ /* 0x001fe400078e0205 */
[----:B------:R-:W-:Y:S04]  /*0b90*/  STS [R4], R5 ;  /* 0x0000000504007388 */ /* 0x000fe80000000800 */
[----:B------:R-:W-:Y:S01]  /*0ba0*/  @!P0 STS [R9+0x4000], R6 ;  /* 0x0040000609008388 */ /* 0x000fe20000000800 */
[----:B------:R-:W-:Y:S06]  /*0bb0*/  BAR.SYNC.DEFER_BLOCKING 0x0 ;  /* 0x0000000000007b1d */ /* 0x000fec0000010000 */
[----:B------:R-:W0:Y:S02]  /*0bc0*/  LDS R0, [R9+0x4000] ;  /* 0x0040000009007984 */ /* 0x000e240000000800 */
[----:B0-----:R-:W-:-:S13]  /*0bd0*/  ISETP.GE.AND P0, PT, R3, R0, PT ;  /* 0x000000000300720c */ /* 0x001fda0003f06270 */
[----:B------:R-:W-:Y:S05]  /*0be0*/  @P0 EXIT ;  /* 0x000000000000094d */ /* 0x000fea0003800000 */
[----:B------:R-:W0:Y:S01]  /*0bf0*/  LDC R4, c[0x0][0x3c8] ;  /* 0x0000f200ff047b82 */ /* 0x000e220000000800 */
[----:B------:R-:W-:-:S04]  /*0c00*/  UISETP.LT.AND UP0, UPT, UR4, 0x1, UPT ;  /* 0x000000010400788c */ /* 0x000fc8000bf01270 */
[----:B------:R-:W-:-:S04]  /*0c10*/  USEL UR4, UR4, 0x1, !UP0 ;  /* 0x0000000104047887 */ /* 0x000fc8000c000000 */
[----:B------:R-:W-:Y:S01]  /*0c20*/  UIADD3 UR4, UPT, UPT, UR4, -0x1, URZ ;  /* 0xffffffff04047890 */ /* 0x000fe2000fffe0ff */
[----:B0-----:R-:W-:-:S11]  /*0c30*/  IADD3 R4, PT, PT, R4, 0x1, RZ ;  /* 0x0000000104047810 */ /* 0x001fd60007ffe0ff */
.L_x_23:
[----:B------:R-:W-:Y:S01]  /*0c40*/  BSSY.RECONVERGENT B0, `(.L_x_18) ;  /* 0x000000c000007945 */ /* 0x000fe20003800200 */
[----:B0-----:R-:W-:-:S07]  /*0c50*/  IMAD.MOV.U32 R5, RZ, RZ, RZ ;  /* 0x000000ffff057224 */ /* 0x001fce00078e00ff */
.L_x_20:
[----:B------:R-:W-:Y:S01]  /*0c60*/  ISETP.NE.AND P0, PT, R5, UR4, PT ;  /* 0x0000000405007c0c */ /* 0x000fe2000bf05270 */
[----:B------:R-:W-:Y:S01]  /*0c70*/  IMAD.MOV.U32 R8, RZ, RZ, R5 ;  /* 0x000000ffff087224 */ /* 0x000fe200078e0005 */
[----:B------:R-:W-:-:S11]  /*0c80*/  MOV R7, UR4 ;  /* 0x0000000400077c02 */ /* 0x000fd60008000f00 */
[----:B------:R-:W-:Y:S05]  /*0c90*/  @!P0 BRA `(.L_x_19) ;  /* 0x0000000000188947 */ /* 0x000fea0003800000 */
[C---:B------:R-:W-:Y:S02]  /*0ca0*/  IMAD R6, R5.reuse, 0x4, R2 ;  /* 0x0000000405067824 */ /* 0x040fe400078e0202 */
[----:B------:R-:W-:-:S04]  /*0cb0*/  VIADD R5, R5, 0x1 ;  /* 0x0000000105057836 */ /* 0x000fc80000000000 */
[----:B------:R-:W0:Y:S02]  /*0cc0*/  LDS R6, [R6+0x4] ;  /* 0x0000040006067984 */ /* 0x000e240000000800 */
[----:B0-----:R-:W-:-:S13]  /*0cd0*/  ISETP.GE.AND P0, PT, R3, R6, PT ;  /* 0x000000060300720c */ /* 0x001fda0003f06270 */
[----:B------:R-:W-:Y:S05]  /*0ce0*/  @P0 BRA `(.L_x_20) ;  /* 0xfffffffc00dc0947 */ /* 0x000fea000383ffff */
[----:B------:R-:W-:-:S07]  /*0cf0*/  MOV R7, R8 ;  /* 0x0000000800077202 */ /* 0x000fce0000000f00 */
.L_x_19:
[----:B------:R-:W-:Y:S05]  /*0d00*/  BSYNC.RECONVERGENT B0 ;  /* 0x0000000000007941 */ /* 0x000fea0003800200 */
.L_x_18:
[----:B------:R-:W0:Y:S01]  /*0d10*/  LDCU UR5, c[0x0][0x388] ;  /* 0x00007100ff0577ac */ /* 0x000e220008000800 */
[----:B------:R-:W-:Y:S01]  /*0d20*/  BSSY.RECONVERGENT B0, `(.L_x_21) ;  /* 0x000002c000007945 */ /* 0x000fe20003800200 */
[----:B0-----:R-:W-:-:S13]  /*0d30*/  ISETP.GE.AND P0, PT, R7, UR5, PT ;  /* 0x0000000507007c0c */ /* 0x001fda000bf06270 */
[----:B------:R-:W-:Y:S05]  /*0d40*/  @P0 BRA `(.L_x_22) ;  /* 0x0000000000a40947 */ /* 0x000fea0003800000 */
[----:B------:R-:W0:Y:S01]  /*0d50*/  S2R R9, SR_CgaCtaId ;  /* 0x0000000000097919 */ /* 0x000e220000008800 */
[----:B------:R-:W-:-:S04]  /*0d60*/  MOV R6, 0x400 ;  /* 0x0000040000067802 */ /* 0x000fc80000000f00 */
[----:B0-----:R-:W-:-:S05]  /*0d70*/  LEA R8, R9, R6, 0x18 ;  /* 0x0000000609087211 */ /* 0x001fca00078ec0ff */
[----:B------:R-:W-:-:S05]  /*0d80*/  IMAD R5, R7, 0x4, R8 ;  /* 0x0000000407057824 */ /* 0x000fca00078e0208 */
[----:B------:R-:W0:Y:S02]  /*0d90*/  LDS R13, [R5] ;  /* 0x00000000050d7984 */ /* 0x000e240000000800 */
[----:B0-----:R-:W-:-:S13]  /*0da0*/  ISETP.NE.AND P0, PT, R13, -0x1, PT ;  /* 0xffffffff0d00780c */ /* 0x001fda0003f05270 */
[----:B------:R-:W-:Y:S05]  /*0db0*/  @!P0 BRA `(.L_x_22) ;  /* 0x0000000000888947 */ /* 0x000fea0003800000 */
[----:B------:R-:W-:Y:S01]  /*0dc0*/  VIADD R6, R6, 0x1000 ;  /* 0x0000100006067836 */ /* 0x000fe20000000000 */
[----:B------:R-:W-:-:S04]  /*0dd0*/  LEA R5, R7, R2, 0x2 ;  /* 0x0000000207057211 */ /* 0x000fc800078e10ff */
[----:B------:R-:W-:Y:S01]  /*0de0*/  LEA R6, R9, R6, 0x18 ;  /* 0x0000000609067211 */ /* 0x000fe200078ec0ff */
[----:B------:R-:W-:Y:S04]  /*0df0*/  LDS R8, [R5] ;  /* 0x0000000005087984 */ /* 0x000fe80000000800 */
[----:B------:R-:W-:Y:S02]  /*0e00*/  IMAD R10, R7, 0x4, R6 ;  /* 0x00000004070a7824 */ /* 0x000fe400078e0206 */
[----:B------:R-:W0:Y:S04]  /*0e10*/  LDC.64 R6, c[0x0][0x390] ;  /* 0x0000e400ff067b82 */ /* 0x000e280000000a00 */
[----:B------:R-:W1:Y:S02]  /*0e20*/  LDS R10, [R10] ;  /* 0x000000000a0a7984 */ /* 0x000e640000000800 */
[----:B-1----:R-:W-:-:S05]  /*0e30*/  IADD3 R9, PT, PT, R10, R3, -R8 ;  /* 0x000000030a097210 */ /* 0x002fca0007ffe808 */
[----:B0-----:R-:W-:Y:S02]  /*0e40*/  IMAD.WIDE R6, R9, 0x4, R6 ;  /* 0x0000000409067825 */ /* 0x001fe400078e0206 */
[----:B------:R-:W0:Y:S03]  /*0e50*/  LDC.64 R8, c[0x0][0x3b8] ;  /* 0x0000ee00ff087b82 */ /* 0x000e260000000a00 */
[----:B------:R-:W0:Y:S01]  /*0e60*/  LDG.E R15, desc[UR6][R6.64] ;  /* 0x00000006060f7981 */ /* 0x000e22000c1e1900 */
[----:B------:R-:W-:Y:S02]  /*0e70*/  IMAD.MOV.U32 R12, RZ, RZ, 0x7fffffff ;  /* 0x7fffffffff0c7424 */ /* 0x000fe400078e00ff */
[----:B0-----:R-:W-:-:S06]  /*0e80*/  IMAD.WIDE R8, R15, 0x4, R8 ;  /* 0x000000040f087825 */ /* 0x001fcc00078e0208 */
[----:B------:R-:W2:Y:S02]  /*0e90*/  ATOMG.E.CAS.STRONG.GPU PT, R8, [R8], R12, R13 ;  /* 0x0000000c080873a9 */ /* 0x000ea400001ee10d */
[----:B--2---:R-:W-:-:S13]  /*0ea0*/  ISETP.NE.AND P0, PT, R8, 0x7fffffff, PT ;  /* 0x7fffffff0800780c */ /* 0x004fda0003f05270 */
[----:B------:R-:W-:Y:S05]  /*0eb0*/  @P0 BRA `(.L_x_22) ;  /* 0x0000000000480947 */ /* 0x000fea0003800000 */
[----:B------:R-:W0:Y:S01]  /*0ec0*/  S2R R5, SR_LANEID ;  /* 0x0000000000057919 */ /* 0x000e220000000000 */
[----:B------:R-:W-:Y:S01]  /*0ed0*/  VOTEU.ANY UR5, UPT, PT ;  /* 0x0000000000057886 */ /* 0x000fe200038e0100 */
[----:B------:R-:W1:Y:S01]  /*0ee0*/  LDC.64 R6, c[0x0][0x3c0] ;  /* 0x0000f000ff067b82 */ /* 0x000e620000000a00 */
[----:B------:R-:W0:Y:S07]  /*0ef0*/  FLO.U32 R12, UR5 ;  /* 0x00000005000c7d00 */ /* 0x000e2e00080e0000 */
[----:B------:R-:W2:Y:S01]  /*0f00*/  LDC.64 R8, c[0x0][0x3b0] ;  /* 0x0000ec00ff087b82 */ /* 0x000ea20000000a00 */
[----:B------:R-:W2:Y:S01]  /*0f10*/  POPC R13, UR5 ;  /* 0x00000005000d7d09 */ /* 0x000ea20008000000 */
[----:B------:R-:W3:Y:S06]  /*0f20*/  S2R R14, SR_LTMASK ;  /* 0x00000000000e7919 */ /* 0x000eec0000003900 */
[----:B------:R-:W4:Y:S01]  /*0f30*/  LDC.64 R10, c[0x0][0x3a8] ;  /* 0x0000ea00ff0a7b82 */ /* 0x000f220000000a00 */
[----:B-1----:R-:W-:-:S05]  /*0f40*/  IMAD.WIDE R6, R15, 0x4, R6 ;  /* 0x000000040f067825 */ /* 0x002fca00078e0206 */
[----:B------:R-:W-:Y:S01]  /*0f50*/  STG.E desc[UR6][R6.64], R4 ;  /* 0x0000000406007986 */ /* 0x000fe2000c101906 */
[----:B0-----:R-:W-:-:S13]  /*0f60*/  ISETP.EQ.U32.AND P0, PT, R12, R5, PT ;  /* 0x000000050c00720c */ /* 0x001fda0003f02070 */
[----:B--2---:R-:W2:Y:S01]  /*0f70*/  @P0 ATOMG.E.ADD.STRONG.GPU PT, R9, desc[UR6][R8.64], R13 ;  /* 0x8000000d080909a8 */ /* 0x004ea200081ef106 */
[----:B---3--:R-:W-:-:S06]  /*0f80*/  LOP3.LUT R14, R14, UR5, RZ, 0xc0, !PT ;  /* 0x000000050e0e7c12 */ /* 0x008fcc000f8ec0ff */
[----:B------:R-:W0:Y:S01]  /*0f90*/  POPC R14, R14 ;  /* 0x0000000e000e7309 */ /* 0x000e220000000000 */
[----:B--2---:R-:W0:Y:S02]  /*0fa0*/  SHFL.IDX PT, R5, R9, R12, 0x1f ;  /* 0x00001f0c09057589 */ /* 0x004e2400000e0000 */
[----:B0-----:R-:W-:-:S05]  /*0fb0*/  IADD3 R5, PT, PT, R5, R14, RZ ;  /* 0x0000000e05057210 */ /* 0x001fca0007ffe0ff */
[----:B----4-:R-:W-:-:S05]  /*0fc0*/  IMAD.WIDE R10, R5, 0x4, R10 ;  /* 0x00000004050a7825 */ /* 0x010fca00078e020a */
[----:B------:R0:W-:Y:S02]  /*0fd0*/  STG.E desc[UR6][R10.64], R15 ;  /* 0x0000000f0a007986 */ /* 0x0001e4000c101906 */
.L_x_22:
[----:B------:R-:W-:Y:S05]  /*0fe0*/  BSYNC.RECONVERGENT B0 ;  /* 0x0000000000007941 */ /* 0x000fea0003800200 */
.L_x_21:
[----:B------:R-:W-:-:S05]  /*0ff0*/  VIADD R3, R3, 0x400 ;  /* 0x0000040003037836 */ /* 0x000fca0000000000 */
[----:B------:R-:W-:-:S13]  /*1000*/  ISETP.GE.AND P0, PT, R3, R0, PT ;  /* 0x000000000300720c */ /* 0x000fda0003f06270 */
[----:B------:R-:W-:Y:S05]  /*1010*/  @!P0 BRA `(.L_x_23) ;  /* 0xfffffffc00088947 */ /* 0x000fea000383ffff */
[----:B------:R-:W-:Y:S05]  /*1020*/  EXIT ;  /* 0x000000000000794d */ /* 0x000fea0003800000 */
.L_x_17:
[----:B------:R-:W-:Y:S02]  /*1030*/  HFMA2 R38, -RZ, RZ, 0, 5.9604644775390625e-08 ;  /* 0x00000001ff267431 */ /* 0x000fe400000001ff */
[----:B------:R-:W-:Y:S02]  /*1040*/  IMAD.MOV.U32 R45, RZ, RZ, R8 ;  /* 0x000000ffff2d7224 */ /* 0x000fe400078e0008 */
[----:B------:R-:W-:Y:S02]  /*1050*/  IMAD.MOV.U32 R40, RZ, RZ, RZ ;  /* 0x000000ffff287224 */ /* 0x000fe400078e00ff */
[----:B------:R-:W-:-:S07]  /*1060*/  IMAD.MOV.U32 R36, RZ, RZ, -0x1 ;  /* 0xffffffffff247424 */ /* 0x000fce00078e00ff */
[----:B------:R-:W-:Y:S05]  /*1070*/  WARPSYNC.COLLECTIVE R36, `(.L_x_24) ;  /* 0x0000000024087348 */ /* 0x000fea0003c00000 */
[----:B------:R0:W1:Y:S02]  /*1080*/  SHFL.UP P0, R43, R45, R38, R40 ;  /* 0x040000262d2b7389 */ /* 0x0000640000000028 */
[----:B01----:R-:W-:Y:S05]  /*1090*/  ENDCOLLECTIVE ;  /* 0x000000000000791b */ /* 0x003fea0003800000 */
.L_x_24:
[----:B------:R-:W-:Y:S01]  /*10a0*/  HFMA2 R38, -RZ, RZ, 0, 1.1920928955078125e-07 ;  /* 0x00000002ff267431 */ /* 0x000fe200000001ff */
[----:B------:R-:W-:-:S05]  /*10b0*/  MOV R39, R43 ;  /* 0x0000002b00277202 */ /* 0x000fca0000000f00 */
[----:B------:R-:W-:-:S04]  /*10c0*/  @P0 IMAD.IADD R39, R8, 0x1, R39 ;  /* 0x0000000108270824 */ /* 0x000fc800078e0227 */
[----:B------:R-:W-:-:S07]  /*10d0*/  IMAD.MOV.U32 R45, RZ, RZ, R39 ;  /* 0x000000ffff2d7224 */ /* 0x000fce00078e0027 */
[----:B------:R-:W-:Y:S05]  /*10e0*/  WARPSYNC.COLLECTIVE R36, `(.L_x_25) ;  /* 0x0000000024087348 */ /* 0x000fea0003c00000 */
[----:B------:R0:W1:Y:S02]  /*10f0*/  SHFL.UP P0, R43, R45, R38, R40 ;  /* 0x040000262d2b7389 */ /* 0x0000640000000028 */
[----:B01----:R-:W-:Y:S05]  /*1100*/  ENDCOLLECTIVE ;  /* 0x000000000000791b */ /* 0x003fea0003800000 */
.L_x_25:
[----:B------:R-:W-:Y:S02]  /*1110*/  IMAD.MOV.U32 R38, RZ, RZ, 0x4 ;  /* 0x00000004ff267424 */ /* 0x000fe400078e00ff */
[----:B------:R-:W-:-:S04]  /*1120*/  IMAD.MOV.U32 R24, RZ, RZ, R43 ;  /* 0x000000ffff187224 */ /* 0x000fc800078e002b */
[----:B------:R-:W-:-:S05]  /*1130*/  @P0 IMAD.IADD R24, R39, 0x1, R24 ;  /* 0x0000000127180824 */ /* 0x000fca00078e0218 */
[----:B------:R-:W-:-:S07]  /*1140*/  MOV R45, R24 ;  /* 0x00000018002d7202 */ /* 0x000fce0000000f00 */
[----:B------:R-:W-:Y:S05]  /*1150*/  WARPSYNC.COLLECTIVE R36, `(.L_x_26) ;  /* 0x0000000024087348 */ /* 0x000fea0003c00000 */
[----:B------:R0:W1:Y:S02]  /*1160*/  SHFL.UP P0, R43, R45, R38, R40 ;  /* 0x040000262d2b7389 */ /* 0x0000640000000028 */
[----:B01----:R-:W-:Y:S05]  /*1170*/  ENDCOLLECTIVE ;  /* 0x000000000000791b */ /* 0x003fea0003800000 */
.L_x_26:
[----:B------:R-:W-:Y:S02]  /*1180*/  IMAD.MOV.U32 R38, RZ, RZ, 0x8 ;  /* 0x00000008ff267424 */ /* 0x000fe400078e00ff */
[----:B------:R-:W-:-:S05]  /*1190*/  IMAD.MOV.U32 R41, RZ, RZ, R43 ;  /* 0x000000ffff297224 */ /* 0x000fca00078e002b */
[----:B------:R-:W-:-:S05]  /*11a0*/  @P0 IADD3 R41, PT, PT, R24, R41, RZ ;  /* 0x0000002918290210 */ /* 0x000fca0007ffe0ff */
[----:B------:R-:W-:-:S07]  /*11b0*/  IMAD.MOV.U32 R45, RZ, RZ, R41 ;  /* 0x000000ffff2d7224 */ /* 0x000fce00078e0029 */
[----:B------:R-:W-:Y:S05]  /*11c0*/  WARPSYNC.COLLECTIVE R36, `(.L_x_27) ;  /* 0x0000000024087348 */ /* 0x000fea0003c00000 */
[----:B------:R0:W1:Y:S02]  /*11d0*/  SHFL.UP P0, R43, R45, R38, R40 ;  /* 0x040000262d2b7389 */ /* 0x0000640000000028 */
[----:B01----:R-:W-:Y:S05]  /*11e0*/  ENDCOLLECTIVE ;  /* 0x000000000000791b */ /* 0x003fea0003800000 */
.L_x_27:
[----:B------:R-:W-:Y:S01]  /*11f0*/  HFMA2 R38, -RZ, RZ, 0, 9.5367431640625e-07 ;  /* 0x00000010ff267431 */ /* 0x000fe200000001ff */
[----:B------:R-:W-:-:S05]  /*1200*/  MOV R28, R43 ;  /* 0x0000002b001c7202 */ /* 0x000fca0000000f00 */
[----:B------:R-:W-:-:S04]  /*1210*/  @P0 IMAD.IADD R28, R41, 0x1, R28 ;  /* 0x00000001291c0824 */ /* 0x000fc800078e021c */
[----:B------:R-:W-:-:S07]  /*1220*/  IMAD.MOV.U32 R45, RZ, RZ, R28 ;  /* 0x000000ffff2d7224 */ /* 0x000fce00078e001c */
[----:B------:R-:W-:Y:S05]  /*1230*/  WARPSYNC.COLLECTIVE R36, `(.L_x_28) ;  /* 0x0000000024087348 */ /* 0x000fea0003c00000 */
[----:B------:R0:W1:Y:S02]  /*1240*/  SHFL.UP P0, R43, R45, R38, R40 ;  /* 0x040000262d2b7389 */ /* 0x0000640000000028 */
[----:B01----:R-:W-:Y:S05]  /*1250*/  ENDCOLLECTIVE ;  /* 0x000000000000791b */ /* 0x003fea0003800000 */
.L_x_28:
[----:B------:R-:W-:Y:S05]  /*1260*/  BRA `(.L_x_29) ;  /* 0xfffffff400007947 */ /* 0x000fea000383ffff */
.L_x_30:
        /* <DEDUP_REMOVED lines=9> */
.L_x_116:


//--------------------- .text.scanBfsFusedKernel_WM --------------------------
	.section	.text.scanBfsFusedKernel_WM,"ax",@progbits
	.align	128
        .global         scanBfsFusedKernel_WM
        .type           scanBfsFusedKernel_WM,@function
        .size           scanBfsFusedKernel_WM,(.L_x_117 - scanBfsFusedKernel_WM)
        .other          scanBfsFusedKernel_WM,@"STO_CUDA_ENTRY STV_DEFAULT"
scanBfsFusedKernel_WM:
.text.scanBfsFusedKernel_WM:
[----:B------:R-:W-:Y:S01]  /*0000*/  LDC R1, c[0x0][0x37c] ;  /* 0x0000df00ff017b82 */ /* 0x000fe20000000800 */
[----:B------:R-:W0:Y:S07]  /*0010*/  S2R R4, SR_TID.X ;  /* 0x0000000000047919 */ /* 0x000e2e0000002100 */
[----:B------:R-:W1:Y:S01]  /*0020*/  S2UR UR4, SR_CTAID.X ;  /* 0x00000000000479c3 */ /* 0x000e620000002500 */
[----:B------:R-:W2:Y:S01]  /*0030*/  LDCU UR6, c[0x0][0x388] ;  /* 0x00007100ff0677ac */ /* 0x000ea20008000800 */
[----:B------:R-:W-:Y:S01]  /*0040*/  MOV R17, 0x400 ;  /* 0x0000040000117802 */ /* 0x000fe20000000f00 */
[----:B------:R-:W3:Y:S01]  /*0050*/  S2R R2, SR_CgaCtaId ;  /* 0x0000000000027919 */ /* 0x000ee20000008800 */
[----:B------:R-:W-:Y:S01]  /*0060*/  BSSY.RECONVERGENT B0, `(.L_x_31) ;  /* 0x0000021000007945 */ /* 0x000fe20003800200 */
[----:B------:R-:W-:-:S02]  /*0070*/  HFMA2 R8, -RZ, RZ, 0, 0 ;  /* 0x00000000ff087431 */ /* 0x000fc400000001ff */
[----:B------:R-:W-:Y:S01]  /*0080*/  IMAD.MOV.U32 R5, RZ, RZ, RZ ;  /* 0x000000ffff057224 */ /* 0x000fe200078e00ff */
[----:B------:R-:W-:Y:S01]  /*0090*/  MOV R10, 0xffffffff ;  /* 0xffffffff000a7802 */ /* 0x000fe20000000f00 */
[----:B------:R-:W1:Y:S01]  /*00a0*/  LDC R19, c[0x0][0x360] ;  /* 0x0000d800ff137b82 */ /* 0x000e620000000800 */
[----:B0-----:R-:W-:Y:S01]  /*00b0*/  LOP3.LUT R18, R4, 0x1f, RZ, 0xc0, !PT ;  /* 0x0000001f04127812 */ /* 0x001fe200078ec0ff */
[C-C-:B-1----:R-:W-:Y:S01]  /*00c0*/  IMAD R0, R19.reuse, UR4, R4.reuse ;  /* 0x0000000413007c24 */ /* 0x142fe2000f8e0204 */
[----:B------:R-:W-:Y:S01]  /*00d0*/  LOP3.LUT R19, R19, 0x7e0, RZ, 0xc0, !PT ;  /* 0x000007e013137812 */ /* 0x000fe200078ec0ff */
[----:B------:R-:W0:Y:S01]  /*00e0*/  LDCU.64 UR4, c[0x0][0x358] ;  /* 0x00006b00ff0477ac */ /* 0x000e220008000a00 */
[----:B---3--:R-:W-:Y:S02]  /*00f0*/  LEA R17, R2, R17, 0x18 ;  /* 0x0000001102117211 */ /* 0x008fe400078ec0ff */
[----:B------:R-:W-:Y:S02]  /*0100*/  LOP3.LUT R3, R0, 0xffffffe0, RZ, 0xc0, !PT ;  /* 0xffffffe000037812 */ /* 0x000fe400078ec0ff */
[----:B------:R-:W-:Y:S01]  /*0110*/  LOP3.LUT R20, R4, 0x3e0, RZ, 0xc0, !PT ;  /* 0x000003e004147812 */ /* 0x000fe200078ec0ff */
[----:B------:R-:W-:Y:S01]  /*0120*/  IMAD R16, R19, 0x4, R17 ;  /* 0x0000000413107824 */ /* 0x000fe200078e0211 */
[----:B------:R-:W-:-:S03]  /*0130*/  LOP3.LUT R3, R3, 0x1f, R4, 0xf8, !PT ;  /* 0x0000001f03037812 */ /* 0x000fc600078ef804 */
[----:B------:R-:W-:Y:S01]  /*0140*/  IMAD.IADD R0, R20, 0x1, R18 ;  /* 0x0000000114007824 */ /* 0x000fe200078e0212 */
[----:B--2---:R-:W-:Y:S01]  /*0150*/  ISETP.GE.AND P0, PT, R3, UR6, PT ;  /* 0x0000000603007c0c */ /* 0x004fe2000bf06270 */
[--C-:B------:R-:W-:Y:S02]  /*0160*/  IMAD R2, R19, 0x4, R16.reuse ;  /* 0x0000000413027824 */ /* 0x100fe400078e0210 */
[C---:B------:R-:W-:Y:S02]  /*0170*/  IMAD R11, R0.reuse, 0x4, R17 ;  /* 0x00000004000b7824 */ /* 0x040fe400078e0211 */
[C---:B------:R-:W-:Y:S02]  /*0180*/  IMAD R13, R0.reuse, 0x4, R16 ;  /* 0x00000004000d7824 */ /* 0x040fe400078e0210 */
[----:B------:R-:W-:-:S06]  /*0190*/  IMAD R12, R0, 0x4, R2 ;  /* 0x00000004000c7824 */ /* 0x000fcc00078e0202 */
[----:B0-----:R-:W-:Y:S05]  /*01a0*/  @P0 BRA `(.L_x_32) ;  /* 0x0000000000300947 */ /* 0x001fea0003800000 */
[----:B------:R-:W0:Y:S02]  /*01b0*/  LDC.64 R6, c[0x0][0x380] ;  /* 0x0000e000ff067b82 */ /* 0x000e240000000a00 */
[----:B0-----:R-:W-:-:S05]  /*01c0*/  IMAD.WIDE R6, R3, 0x4, R6 ;  /* 0x0000000403067825 */ /* 0x001fca00078e0206 */
[----:B------:R-:W2:Y:S02]  /*01d0*/  LDG.E.CONSTANT R3, desc[UR4][R6.64] ;  /* 0x0000000406037981 */ /* 0x000ea4000c1e9900 */
[----:B--2---:R-:W-:-:S13]  /*01e0*/  ISETP.NE.AND P0, PT, R3, -0x1, PT ;  /* 0xffffffff0300780c */ /* 0x004fda0003f05270 */
[----:B------:R-:W-:Y:S05]  /*01f0*/  @!P0 BRA `(.L_x_32) ;  /* 0x00000000001c8947 */ /* 0x000fea0003800000 */
[----:B------:R-:W0:Y:S08]  /*0200*/  LDC.64 R8, c[0x0][0x398] ;  /* 0x0000e600ff087b82 */ /* 0x000e300000000a00 */
[----:B------:R-:W1:Y:S01]  /*0210*/  LDC.64 R6, c[0x0][0x3a0] ;  /* 0x0000e800ff067b82 */ /* 0x000e620000000a00 */
[----:B0-----:R-:W-:-:S06]  /*0220*/  IMAD.WIDE R8, R3, 0x4, R8 ;  /* 0x0000000403087825 */ /* 0x001fcc00078e0208 */
[----:B------:R0:W5:Y:S01]  /*0230*/  LDG.E.CONSTANT R8, desc[UR4][R8.64] ;  /* 0x0000000408087981 */ /* 0x000162000c1e9900 */
[----:B-1----:R-:W-:-:S05]  /*0240*/  IMAD.WIDE R6, R3, 0x4, R6 ;  /* 0x0000000403067825 */ /* 0x002fca00078e0206 */
[----:B------:R0:W5:Y:S01]  /*0250*/  LDG.E.CONSTANT R5, desc[UR4][R6.64] ;  /* 0x0000000406057981 */ /* 0x000162000c1e9900 */
[----:B------:R-:W-:-:S07]  /*0260*/  IMAD.MOV.U32 R10, RZ, RZ, R3 ;  /* 0x000000ffff0a7224 */ /* 0x000fce00078e0003 */
.L_x_32:
[----:B------:R-:W-:Y:S05]  /*0270*/  BSYNC.RECONVERGENT B0 ;  /* 0x0000000000007941 */ /* 0x000fea0003800200 */
.L_x_31:
[----:B------:R-:W-:Y:S01]  /*0280*/  STS [R11], R10 ;  /* 0x0000000a0b007388 */ /* 0x000fe20000000800 */
[----:B------:R-:W-:Y:S01]  /*0290*/  ISETP.NE.AND P0, PT, R18, RZ, PT ;  /* 0x000000ff1200720c */ /* 0x000fe20003f05270 */
[----:B------:R-:W-:Y:S02]  /*02a0*/  BSSY.RECONVERGENT B0, `(.L_x_33) ;  /* 0x00000e2000007945 */ /* 0x000fe40003800200 */
[----:B-----5:R-:W-:Y:S04]  /*02b0*/  STS [R13], R8 ;  /* 0x000000080d007388 */ /* 0x020fe80000000800 */
[----:B------:R-:W-:Y:S01]  /*02c0*/  STS [R12], R5 ;  /* 0x000000050c007388 */ /* 0x000fe20000000800 */
[----:B------:R-:W-:Y:S06]  /*02d0*/  BAR.SYNC.DEFER_BLOCKING 0x0 ;  /* 0x0000000000007b1d */ /* 0x000fec0000010000 */
[----:B0-----:R-:W0:Y:S04]  /*02e0*/  LDS R6, [R12] ;  /* 0x000000000c067984 */ /* 0x001e280000000800 */
[----:B0-----:R-:W0:Y:S02]  /*02f0*/  SHFL.UP PT, R3, R6, 0x1, RZ ;  /* 0x0420000006037989 */ /* 0x001e2400000e00ff */
[----:B0-----:R-:W-:-:S02]  /*0300*/  SEL R3, R3, RZ, P0 ;  /* 0x000000ff03037207 */ /* 0x001fc40000000000 */
[----:B------:R-:W-:-:S03]  /*0310*/  ISETP.GE.U32.AND P0, PT, R18, 0x2, PT ;  /* 0x000000021200780c */ /* 0x000fc60003f06070 */
[----:B------:R-:W-:-:S05]  /*0320*/  IMAD.IADD R3, R6, 0x1, R3 ;  /* 0x0000000106037824 */ /* 0x000fca00078e0203 */
[----:B------:R-:W0:Y:S02]  /*0330*/  SHFL.UP PT, R7, R3, 0x2, RZ ;  /* 0x0440000003077989 */ /* 0x000e2400000e00ff */
[----:B0-----:R-:W-:Y:S02]  /*0340*/  SEL R10, R7, RZ, P0 ;  /* 0x000000ff070a7207 */ /* 0x001fe40000000000 */
[----:B------:R-:W-:-:S03]  /*0350*/  ISETP.GE.U32.AND P0, PT, R18, 0x4, PT ;  /* 0x000000041200780c */ /* 0x000fc60003f06070 */
[----:B------:R-:W-:-:S05]  /*0360*/  IMAD.IADD R10, R3, 0x1, R10 ;  /* 0x00000001030a7824 */ /* 0x000fca00078e020a */
[----:B------:R-:W0:Y:S02]  /*0370*/  SHFL.UP PT, R5, R10, 0x4, RZ ;  /* 0x048000000a057989 */ /* 0x000e2400000e00ff */
[----:B0-----:R-:W-:Y:S02]  /*0380*/  SEL R5, R5, RZ, P0 ;  /* 0x000000ff05057207 */ /* 0x001fe40000000000 */
[----:B------:R-:W-:Y:S02]  /*0390*/  ISETP.GE.U32.AND P0, PT, R18, 0x8, PT ;  /* 0x000000081200780c */ /* 0x000fe40003f06070 */
[----:B------:R-:W-:-:S05]  /*03a0*/  IADD3 R5, PT, PT, R10, R5, RZ ;  /* 0x000000050a057210 */ /* 0x000fca0007ffe0ff */
[----:B------:R-:W0:Y:S02]  /*03b0*/  SHFL.UP PT, R7, R5, 0x8, RZ ;  /* 0x0500000005077989 */ /* 0x000e2400000e00ff */
[----:B0-----:R-:W-:Y:S01]  /*03c0*/  SEL R8, R7, RZ, P0 ;  /* 0x000000ff07087207 */ /* 0x001fe20000000000 */
[----:B------:R-:W-:Y:S01]  /*03d0*/  IMAD R7, R19, 0x4, R2 ;  /* 0x0000000413077824 */ /* 0x000fe200078e0202 */
[----:B------:R-:W-:-:S03]  /*03e0*/  ISETP.GE.U32.AND P0, PT, R18, 0x10, PT ;  /* 0x000000101200780c */ /* 0x000fc60003f06070 */
[----:B------:R-:W-:Y:S01]  /*03f0*/  IMAD.IADD R8, R5, 0x1, R8 ;  /* 0x0000000105087824 */ /* 0x000fe200078e0208 */
[----:B------:R-:W-:-:S04]  /*0400*/  LEA R11, R0, R7, 0x2 ;  /* 0x00000007000b7211 */ /* 0x000fc800078e10ff */
[----:B------:R-:W0:Y:S02]  /*0410*/  SHFL.UP PT, R3, R8, 0x10, RZ ;  /* 0x0600000008037989 */ /* 0x000e2400000e00ff */
[----:B0-----:R-:W-:-:S05]  /*0420*/  SEL R3, R3, RZ, P0 ;  /* 0x000000ff03037207 */ /* 0x001fca0000000000 */
[----:B------:R-:W-:-:S04]  /*0430*/  IMAD.IADD R9, R8, 0x1, R3 ;  /* 0x0000000108097824 */ /* 0x000fc800078e0203 */
[----:B------:R-:W-:Y:S01]  /*0440*/  IMAD.IADD R6, R9, 0x1, -R6 ;  /* 0x0000000109067824 */ /* 0x000fe200078e0a06 */
[----:B------:R-:W0:Y:S04]  /*0450*/  SHFL.IDX PT, R3, R9, 0x1f, 0x1f ;  /* 0x03e01f0009037f89 */ /* 0x000e2800000e0000 */
[----:B------:R1:W-:Y:S01]  /*0460*/  STS [R11], R6 ;  /* 0x000000060b007388 */ /* 0x0003e20000000800 */
[----:B0-----:R-:W-:-:S13]  /*0470*/  ISETP.GE.AND P0, PT, R18, R3, PT ;  /* 0x000000031200720c */ /* 0x001fda0003f06270 */
[----:B-1----:R-:W-:Y:S05]  /*0480*/  @P0 BRA `(.L_x_34) ;  /* 0x0000000c000c0947 */ /* 0x002fea0003800000 */
[C---:B------:R-:W-:Y:S01]  /*0490*/  IMAD R5, R20.reuse, 0x4, R7 ;  /* 0x0000000414057824 */ /* 0x040fe200078e0207 */
[----:B------:R-:W0:Y:S01]  /*04a0*/  LDC R6, c[0x0][0x3c8] ;  /* 0x0000f200ff067b82 */ /* 0x000e220000000800 */
[----:B------:R-:W-:-:S03]  /*04b0*/  IMAD R2, R20, 0x4, R2 ;  /* 0x0000000414027824 */ /* 0x000fc600078e0202 */
[----:B------:R-:W-:Y:S04]  /*04c0*/  LDS R0, [R5] ;  /* 0x0000000005007984 */ /* 0x000fe80000000800 */
[----:B------:R-:W1:Y:S01]  /*04d0*/  LDS R9, [R2] ;  /* 0x0000000002097984 */ /* 0x000e620000000800 */
[----:B------:R-:W2:Y:S08]  /*04e0*/  LDC.64 R24, c[0x0][0x390] ;  /* 0x0000e400ff187b82 */ /* 0x000eb00000000a00 */
[----:B------:R-:W3:Y:S01]  /*04f0*/  LDC.64 R22, c[0x0][0x3b0] ;  /* 0x0000ec00ff167b82 */ /* 0x000ee20000000a00 */
[----:B0-----:R-:W-:Y:S01]  /*0500*/  VIADD R6, R6, 0x1 ;  /* 0x0000000106067836 */ /* 0x001fe20000000000 */
[----:B-1----:R-:W-:-:S07]  /*0510*/  IADD3 R0, PT, PT, R0, R9, RZ ;  /* 0x0000000900007210 */ /* 0x002fce0007ffe0ff */
.L_x_39:
[----:B------:R-:W-:Y:S01]  /*0520*/  ISETP.GE.AND P0, PT, R18, R0, PT ;  /* 0x000000001200720c */ /* 0x000fe20003f06270 */
[----:B------:R-:W-:Y:S04]  /*0530*/  BSSY.RECONVERGENT B1, `(.L_x_35) ;  /* 0x00000b5000017945 */ /* 0x000fe80003800200 */
[----:B------:R-:W-:Y:S01]  /*0540*/  BSSY.RELIABLE B2, `(.L_x_36) ;  /* 0x0000090000027945 */ /* 0x000fe20003800100 */
[----:B------:R-:W-:-:S07]  /*0550*/  IMAD.MOV.U32 R8, RZ, RZ, RZ ;  /* 0x000000ffff087224 */ /* 0x000fce00078e00ff */
[----:B0-----:R-:W-:Y:S05]  /*0560*/  @!P0 BRA `(.L_x_37) ;  /* 0x0000000800348947 */ /* 0x001fea0003800000 */
[----:B------:R-:W0:Y:S04]  /*0570*/  LDS.128 R8, [R5] ;  /* 0x0000000005087984 */ /* 0x000e280000000c00 */
[----:B------:R-:W1:Y:S01]  /*0580*/  LDS.128 R12, [R2] ;  /* 0x00000000020c7984 */ /* 0x000e620000000c00 */
[----:B0-----:R-:W-:Y:S01]  /*0590*/  MOV R8, 0x1 ;  /* 0x0000000100087802 */ /* 0x001fe20000000f00 */
[----:B-1----:R-:W-:-:S05]  /*05a0*/  IMAD.IADD R9, R9, 0x1, R13 ;  /* 0x0000000109097824 */ /* 0x002fca00078e020d */
[----:B------:R-:W-:-:S13]  /*05b0*/  ISETP.GE.AND P0, PT, R18, R9, PT ;  /* 0x000000091200720c */ /* 0x000fda0003f06270 */
[----:B------:R-:W-:Y:S05]  /*05c0*/  @!P0 BRA `(.L_x_37) ;  /* 0x00000008001c8947 */ /* 0x000fea0003800000 */
[----:B------:R-:W-:Y:S02]  /*05d0*/  IMAD.IADD R9, R10, 0x1, R14 ;  /* 0x000000010a097824 */ /* 0x000fe400078e020e */
[----:B------:R-:W-:-:S03]  /*05e0*/  IMAD.MOV.U32 R8, RZ, RZ, 0x2 ;  /* 0x00000002ff087424 */ /* 0x000fc600078e00ff */
[----:B------:R-:W-:-:S13]  /*05f0*/  ISETP.GE.AND P0, PT, R18, R9, PT ;  /* 0x000000091200720c */ /* 0x000fda0003f06270 */
[----:B------:R-:W-:Y:S05]  /*0600*/  @!P0 BRA `(.L_x_37) ;  /* 0x00000008000c8947 */ /* 0x000fea0003800000 */
[----:B------:R-:W-:Y:S02]  /*0610*/  IMAD.IADD R11, R11, 0x1, R15 ;  /* 0x000000010b0b7824 */ /* 0x000fe400078e020f */
[----:B------:R-:W-:-:S03]  /*0620*/  HFMA2 R8, -RZ, RZ, 0, 1.78813934326171875e-07 ;  /* 0x00000003ff087431 */ /* 0x000fc600000001ff */
[----:B------:R-:W-:-:S13]  /*0630*/  ISETP.GE.AND P0, PT, R18, R11, PT ;  /* 0x0000000b1200720c */ /* 0x000fda0003f06270 */
[----:B------:R-:W-:Y:S05]  /*0640*/  @!P0 BRA `(.L_x_37) ;  /* 0x0000000400fc8947 */ /* 0x000fea0003800000 */
[----:B------:R-:W-:Y:S04]  /*0650*/  LDS.128 R8, [R5+0x10] ;  /* 0x0000100005087984 */ /* 0x000fe80000000c00 */
[----:B------:R-:W0:Y:S02]  /*0660*/  LDS.128 R12, [R2+0x10] ;  /* 0x00001000020c7984 */ /* 0x000e240000000c00 */
[----:B0-----:R-:W-:Y:S02]  /*0670*/  IMAD.IADD R21, R8, 0x1, R12 ;  /* 0x0000000108157824 */ /* 0x001fe400078e020c */
[----:B------:R-:W-:-:S03]  /*0680*/  IMAD.MOV.U32 R8, RZ, RZ, 0x4 ;  /* 0x00000004ff087424 */ /* 0x000fc600078e00ff */
[----:B------:R-:W-:-:S13]  /*0690*/  ISETP.GE.AND P0, PT, R18, R21, PT ;  /* 0x000000151200720c */ /* 0x000fda0003f06270 */
[----:B------:R-:W-:Y:S05]  /*06a0*/  @!P0 BRA `(.L_x_37) ;  /* 0x0000000400e48947 */ /* 0x000fea0003800000 */
[----:B------:R-:W-:Y:S01]  /*06b0*/  IMAD.IADD R9, R9, 0x1, R13 ;  /* 0x0000000109097824 */ /* 0x000fe200078e020d */
[----:B------:R-:W-:-:S04]  /*06c0*/  MOV R8, 0x5 ;  /* 0x0000000500087802 */ /* 0x000fc80000000f00 */
[----:B------:R-:W-:-:S13]  /*06d0*/  ISETP.GE.AND P0, PT, R18, R9, PT ;  /* 0x000000091200720c */ /* 0x000fda0003f06270 */
[----:B------:R-:W-:Y:S05]  /*06e0*/  @!P0 BRA `(.L_x_37) ;  /* 0x0000000400d48947 */ /* 0x000fea0003800000 */
[----:B------:R-:W-:Y:S02]  /*06f0*/  IMAD.IADD R9, R10, 0x1, R14 ;  /* 0x000000010a097824 */ /* 0x000fe400078e020e */
[----:B------:R-:W-:-:S03]  /*0700*/  IMAD.MOV.U32 R8, RZ, RZ, 0x6 ;  /* 0x00000006ff087424 */ /* 0x000fc600078e00ff */
[----:B------:R-:W-:-:S13]  /*0710*/  ISETP.GE.AND P0, PT, R18, R9, PT ;  /* 0x000000091200720c */ /* 0x000fda0003f06270 */
[----:B------:R-:W-:Y:S05]  /*0720*/  @!P0 BRA `(.L_x_37) ;  /* 0x0000000400c48947 */ /* 0x000fea0003800000 */
[----:B------:R-:W-:Y:S02]  /*0730*/  IMAD.IADD R11, R11, 0x1, R15 ;  /* 0x000000010b0b7824 */ /* 0x000fe400078e020f */
[----:B------:R-:W-:-:S03]  /*0740*/  HFMA2 R8, -RZ, RZ, 0, 4.17232513427734375e-07 ;  /* 0x00000007ff087431 */ /* 0x000fc600000001ff */
        /* <DEDUP_REMOVED lines=17> */
[----:B------:R-:W-:-:S03]  /*0860*/  HFMA2 R8, -RZ, RZ, 0, 6.55651092529296875e-07 ;  /* 0x0000000bff087431 */ /* 0x000fc600000001ff */
        /* <DEDUP_REMOVED lines=17> */
[----:B------:R-:W-:-:S03]  /*0980*/  HFMA2 R8, -RZ, RZ, 0, 8.94069671630859375e-07 ;  /* 0x0000000fff087431 */ /* 0x000fc600000001ff */
        /* <DEDUP_REMOVED lines=17> */
[----:B------:R-:W-:-:S03]  /*0aa0*/  HFMA2 R8, -RZ, RZ, 0, 1.132488250732421875e-06 ;  /* 0x00000013ff087431 */ /* 0x000fc600000001ff */
        /* <DEDUP_REMOVED lines=17> */
[----:B------:R-:W-:-:S03]  /*0bc0*/  HFMA2 R8, -RZ, RZ, 0, 1.370906829833984375e-06 ;  /* 0x00000017ff087431 */ /* 0x000fc600000001ff */
        /* <DEDUP_REMOVED lines=17> */
[----:B------:R-:W-:-:S03]  /*0ce0*/  HFMA2 R8, -RZ, RZ, 0, 1.609325408935546875e-06 ;  /* 0x0000001bff087431 */ /* 0x000fc600000001ff */
        /* <DEDUP_REMOVED lines=16> */
[----:B------:R-:W-:-:S05]  /*0df0*/  IMAD.IADD R11, R11, 0x1, R15 ;  /* 0x000000010b0b7824 */ /* 0x000fca00078e020f */
[----:B------:R-:W-:-:S13]  /*0e00*/  ISETP.GE.AND P0, PT, R18, R11, PT ;  /* 0x0000000b1200720c */ /* 0x000fda0003f06270 */
[----:B------:R-:W-:Y:S05]  /*0e10*/  @P0 BREAK.RELIABLE B2 ;  /* 0x0000000000020942 */ /* 0x000fea0003800100 */
[----:B------:R-:W-:Y:S05]  /*0e20*/  @P0 BRA `(.L_x_38) ;  /* 0x0000000000940947 */ /* 0x000fea0003800000 */
[----:B------:R-:W-:-:S07]  /*0e30*/  HFMA2 R8, -RZ, RZ, 0, 1.847743988037109375e-06 ;  /* 0x0000001fff087431 */ /* 0x000fce00000001ff */
.L_x_37:
[----:B------:R-:W-:Y:S05]  /*0e40*/  BSYNC.RELIABLE B2 ;  /* 0x0000000000027941 */ /* 0x000fea0003800100 */
.L_x_36:
[----:B------:R-:W-:-:S04]  /*0e50*/  IMAD.IADD R14, R20, 0x1, R8 ;  /* 0x00000001140e7824 */ /* 0x000fc800078e0208 */
[----:B------:R-:W-:-:S06]  /*0e60*/  IMAD R9, R14, 0x4, R17 ;  /* 0x000000040e097824 */ /* 0x000fcc00078e0211 */
[----:B------:R-:W0:Y:S02]  /*0e70*/  LDS R9, [R9] ;  /* 0x0000000009097984 */ /* 0x000e240000000800 */
[----:B0-----:R-:W-:-:S13]  /*0e80*/  ISETP.NE.AND P0, PT, R9, -0x1, PT ;  /* 0xffffffff0900780c */ /* 0x001fda0003f05270 */
[----:B------:R-:W-:Y:S05]  /*0e90*/  @!P0 BRA `(.L_x_38) ;  /* 0x0000000000788947 */ /* 0x000fea0003800000 */
[----:B------:R-:W-:Y:S01]  /*0ea0*/  LEA R21, R8, R5, 0x2 ;  /* 0x0000000508157211 */ /* 0x000fe200078e10ff */
[----:B------:R-:W-:-:S05]  /*0eb0*/  IMAD R14, R14, 0x4, R16 ;  /* 0x000000040e0e7824 */ /* 0x000fca00078e0210 */
[----:B------:R-:W-:Y:S04]  /*0ec0*/  LDS R11, [R14] ;  /* 0x000000000e0b7984 */ /* 0x000fe80000000800 */
[----:B------:R-:W0:Y:S02]  /*0ed0*/  LDS R21, [R21] ;  /* 0x0000000015157984 */ /* 0x000e240000000800 */
[----:B0-----:R-:W-:-:S05]  /*0ee0*/  IADD3 R11, PT, PT, R18, R11, -R21 ;  /* 0x0000000b120b7210 */ /* 0x001fca0007ffe815 */
[----:B--2---:R-:W-:-:S05]  /*0ef0*/  IMAD.WIDE R12, R11, 0x4, R24 ;  /* 0x000000040b0c7825 */ /* 0x004fca00078e0218 */
[----:B------:R-:W3:Y:S01]  /*0f00*/  LDG.E.CONSTANT R15, desc[UR4][R12.64] ;  /* 0x000000040c0f7981 */ /* 0x000ee2000c1e9900 */
[----:B------:R-:W-:Y:S02]  /*0f10*/  IMAD.MOV.U32 R8, RZ, RZ, 0x7fffffff ;  /* 0x7fffffffff087424 */ /* 0x000fe400078e00ff */
[----:B---3--:R-:W-:-:S05]  /*0f20*/  IMAD.WIDE R10, R15, 0x4, R22 ;  /* 0x000000040f0a7825 */ /* 0x008fca00078e0216 */
        /* <DEDUP_REMOVED lines=9> */
[----:B-1----:R-:W-:-:S05]  /*0fc0*/  IMAD.WIDE R8, R15, 0x4, R8 ;  /* 0x000000040f087825 */ /* 0x002fca00078e0208 */
[----:B------:R-:W-:Y:S01]  /*0fd0*/  STG.E desc[UR4][R8.64], R6 ;  /* 0x0000000608007986 */ /* 0x000fe2000c101904 */
[----:B0-----:R-:W-:Y:S02]  /*0fe0*/  ISETP.EQ.U32.AND P0, PT, R14, R13, PT ;  /* 0x0000000d0e00720c */ /* 0x001fe40003f02070 */
[----:B------:R-:W0:Y:S11]  /*0ff0*/  LDC.64 R12, c[0x0][0x3b8] ;  /* 0x0000ee00ff0c7b82 */ /* 0x000e360000000a00 */
[----:B--2---:R-:W2:Y:S01]  /*1000*/  @P0 ATOMG.E.ADD.STRONG.GPU PT, R11, desc[UR4][R10.64], R27 ;  /* 0x8000001b0a0b09a8 */ /* 0x004ea200081ef104 */
[----:B------:R-:W1:Y:S02]  /*1010*/  S2R R26, SR_LTMASK ;  /* 0x00000000001a7919 */ /* 0x000e640000003900 */
[----:B-1----:R-:W-:-:S06]  /*1020*/  LOP3.LUT R26, R26, UR6, RZ, 0xc0, !PT ;  /* 0x000000061a1a7c12 */ /* 0x002fcc000f8ec0ff */
[----:B------:R-:W1:Y:S01]  /*1030*/  POPC R26, R26 ;  /* 0x0000001a001a7309 */ /* 0x000e620000000000 */
[----:B--2---:R-:W1:Y:S02]  /*1040*/  SHFL.IDX PT, R21, R11, R14, 0x1f ;  /* 0x00001f0e0b157589 */ /* 0x004e6400000e0000 */
[----:B-1----:R-:W-:-:S04]  /*1050*/  IMAD.IADD R21, R21, 0x1, R26 ;  /* 0x0000000115157824 */ /* 0x002fc800078e021a */
[----:B0-----:R-:W-:-:S05]  /*1060*/  IMAD.WIDE R12, R21, 0x4, R12 ;  /* 0x00000004150c7825 */ /* 0x001fca00078e020c */
[----:B------:R0:W-:Y:S02]  /*1070*/  STG.E desc[UR4][R12.64], R15 ;  /* 0x0000000f0c007986 */ /* 0x0001e4000c101904 */
.L_x_38:
[----:B------:R-:W-:Y:S05]  /*1080*/  BSYNC.RECONVERGENT B1 ;  /* 0x0000000000017941 */ /* 0x000fea0003800200 */
.L_x_35:
[----:B------:R-:W-:-:S05]  /*1090*/  VIADD R18, R18, 0x20 ;  /* 0x0000002012127836 */ /* 0x000fca0000000000 */
[----:B------:R-:W-:-:S13]  /*10a0*/  ISETP.GE.AND P0, PT, R18, R3, PT ;  /* 0x000000031200720c */ /* 0x000fda0003f06270 */
[----:B------:R-:W-:Y:S05]  /*10b0*/  @!P0 BRA `(.L_x_39) ;  /* 0xfffffff400188947 */ /* 0x000fea000383ffff */
.L_x_34:
[----:B------:R-:W-:Y:S05]  /*10c0*/  BSYNC.RECONVERGENT B0 ;  /* 0x0000000000007941 */ /* 0x000fea0003800200 */
.L_x_33:
[----:B------:R-:W-:Y:S05]  /*10d0*/  WARPSYNC.ALL ;  /* 0x0000000000007948 */ /* 0x000fea0003800000 */
[----:B------:R-:W-:-:S05]  /*10e0*/  IADD3 R4, PT, PT, R19, R4, RZ ;  /* 0x0000000413047210 */ /* 0x000fca0007ffe0ff */
[----:B------:R-:W-:-:S05]  /*10f0*/  IMAD R4, R4, 0x4, R7 ;  /* 0x0000000404047824 */ /* 0x000fca00078e0207 */
[----:B------:R-:W-:Y:S01]  /*1100*/  STS [R4], RZ ;  /* 0x000000ff04007388 */ /* 0x000fe20000000800 */
[----:B------:R-:W-:Y:S06]  /*1110*/  BAR.SYNC.DEFER_BLOCKING 0x0 ;  /* 0x0000000000007b1d */ /* 0x000fec0000010000 */
[----:B------:R-:W-:Y:S05]  /*1120*/  EXIT ;  /* 0x000000000000794d */ /* 0x000fea0003800000 */
.L_x_40:
        /* <DEDUP_REMOVED lines=13> */
.L_x_117:


//--------------------- .text.scanBfsFusedKernel  --------------------------
	.section	.text.scanBfsFusedKernel,"ax",@progbits
	.align	128
        .global         scanBfsFusedKernel
        .type           scanBfsFusedKernel,@function
        .size           scanBfsFusedKernel,(.L_x_118 - scanBfsFusedKernel)
        .other          scanBfsFusedKernel,@"STO_CUDA_ENTRY STV_DEFAULT"
scanBfsFusedKernel:
.text.scanBfsFusedKernel:
[----:B------:R-:W-:Y:S01]  /*0000*/  LDC R1, c[0x0][0x37c] ;  /* 0x0000df00ff017b82 */ /* 0x000fe20000000800 */
[----:B------:R-:W0:Y:S07]  /*0010*/  S2R R23, SR_TID.X ;  /* 0x0000000000177919 */ /* 0x000e2e0000002100 */
[----:B------:R-:W0:Y:S01]  /*0020*/  S2UR UR4, SR_CTAID.X ;  /* 0x00000000000479c3 */ /* 0x000e220000002500 */
[----:B------:R-:W1:Y:S07]  /*0030*/  LDCU UR5, c[0x0][0x388] ;  /* 0x00007100ff0577ac */ /* 0x000e6e0008000800 */
[----:B------:R-:W0:Y:S02]  /*0040*/  LDC R6, c[0x0][0x360] ;  /* 0x0000d800ff067b82 */ /* 0x000e240000000800 */
[----:B0-----:R-:W-:-:S05]  /*0050*/  IMAD R5, R6, UR4, R23 ;  /* 0x0000000406057c24 */ /* 0x001fca000f8e0217 */
[----:B-1----:R-:W-:-:S13]  /*0060*/  ISETP.GE.AND P0, PT, R5, UR5, PT ;  /* 0x0000000505007c0c */ /* 0x002fda000bf06270 */
[----:B------:R-:W-:Y:S05]  /*0070*/  @P0 EXIT ;  /* 0x000000000000094d */ /* 0x000fea0003800000 */
[----:B------:R-:W0:Y:S01]  /*0080*/  LDC.64 R2, c[0x0][0x380] ;  /* 0x0000e000ff027b82 */ /* 0x000e220000000a00 */
[----:B------:R-:W1:Y:S01]  /*0090*/  LDCU.64 UR4, c[0x0][0x358] ;  /* 0x00006b00ff0477ac */ /* 0x000e620008000a00 */
[----:B0-----:R-:W-:-:S06]  /*00a0*/  IMAD.WIDE R2, R5, 0x4, R2 ;  /* 0x0000000405027825 */ /* 0x001fcc00078e0202 */
[----:B------:R-:W0:Y:S01]  /*00b0*/  LDC.64 R4, c[0x0][0x3a0] ;  /* 0x0000e800ff047b82 */ /* 0x000e220000000a00 */
[----:B-1----:R-:W0:Y:S02]  /*00c0*/  LDG.E.CONSTANT R9, desc[UR4][R2.64] ;  /* 0x0000000402097981 */ /* 0x002e24000c1e9900 */
[----:B0-----:R-:W-:-:S05]  /*00d0*/  IMAD.WIDE R4, R9, 0x4, R4 ;  /* 0x0000000409047825 */ /* 0x001fca00078e0204 */
[----:B------:R-:W2:Y:S01]  /*00e0*/  LDG.E.CONSTANT R0, desc[UR4][R4.64] ;  /* 0x0000000404007981 */ /* 0x000ea2000c1e9900 */
[----:B------:R-:W-:Y:S01]  /*00f0*/  BSSY.RECONVERGENT B1, `(.L_x_41) ;  /* 0x000009e000017945 */ /* 0x000fe20003800200 */
[----:B--2---:R-:W-:-:S13]  /*0100*/  ISETP.GE.AND P0, PT, R0, 0x1, PT ;  /* 0x000000010000780c */ /* 0x004fda0003f06270 */
[----:B------:R-:W-:Y:S05]  /*0110*/  @!P0 BRA `(.L_x_42) ;  /* 0x00000008006c8947 */ /* 0x000fea0003800000 */
[----:B------:R-:W0:Y:S08]  /*0120*/  LDC.64 R10, c[0x0][0x398] ;  /* 0x0000e600ff0a7b82 */ /* 0x000e300000000a00 */
[----:B------:R-:W1:Y:S01]  /*0130*/  LDC R3, c[0x0][0x3c8] ;  /* 0x0000f200ff037b82 */ /* 0x000e620000000800 */
[----:B0-----:R-:W-:-:S05]  /*0140*/  IMAD.WIDE R10, R9, 0x4, R10 ;  /* 0x00000004090a7825 */ /* 0x001fca00078e020a */
[----:B------:R0:W5:Y:S01]  /*0150*/  LDG.E.CONSTANT R7, desc[UR4][R10.64] ;  /* 0x000000040a077981 */ /* 0x000162000c1e9900 */
        /* <DEDUP_REMOVED lines=8> */
[----:B-----5:R-:W-:-:S04]  /*01e0*/  IMAD.MOV.U32 R2, RZ, RZ, R7 ;  /* 0x000000ffff027224 */ /* 0x020fc800078e0007 */
[----:B------:R-:W-:Y:S02]  /*01f0*/  IMAD.MOV R0, RZ, RZ, -R4 ;  /* 0x000000ffff007224 */ /* 0x000fe400078e0a04 */
[----:B------:R-:W1:Y:S08]  /*0200*/  LDC.64 R10, c[0x0][0x3a8] ;  /* 0x0000ea00ff0a7b82 */ /* 0x000e700000000a00 */
[----:B------:R-:W2:Y:S08]  /*0210*/  LDC.64 R12, c[0x0][0x3b8] ;  /* 0x0000ee00ff0c7b82 */ /* 0x000eb00000000a00 */
[----:B------:R-:W3:Y:S01]  /*0220*/  LDC.64 R14, c[0x0][0x3b0] ;  /* 0x0000ec00ff0e7b82 */ /* 0x000ee20000000a00 */
[----:B0-----:R-:W-:-:S05]  /*0230*/  IADD3 R16, P0, PT, R16, 0x8, RZ ;  /* 0x0000000810107810 */ /* 0x001fca0007f1e0ff */
[----:B------:R-:W-:-:S08]  /*0240*/  IMAD.X R17, RZ, RZ, R17, P0 ;  /* 0x000000ffff117224 */ /* 0x000fd000000e0611 */
.L_x_53:
[----:B------:R-:W-:-:S05]  /*0250*/  IMAD.WIDE R18, R2, 0x4, R16 ;  /* 0x0000000402127825 */ /* 0x000fca00078e0210 */
[----:B0--3--:R-:W3:Y:S01]  /*0260*/  LDG.E.CONSTANT R29, desc[UR4][R18.64+-0x8] ;  /* 0xfffff804121d7981 */ /* 0x009ee2000c1e9900 */
        /* <DEDUP_REMOVED lines=9> */
[----:B------:R-:W0:Y:S01]  /*0300*/  FLO.U32 R22, UR6 ;  /* 0x0000000600167d00 */ /* 0x000e2200080e0000 */
[----:B-1----:R-:W-:-:S05]  /*0310*/  IMAD.WIDE R26, R29, 0x4, R10 ;  /* 0x000000041d1a7825 */ /* 0x002fca00078e020a */
[----:B------:R-:W-:Y:S02]  /*0320*/  STG.E desc[UR4][R26.64], R3 ;  /* 0x000000031a007986 */ /* 0x000fe4000c101904 */
[----:B------:R-:W3:Y:S01]  /*0330*/  POPC R28, UR6 ;  /* 0x00000006001c7d09 */ /* 0x000ee20008000000 */
[----:B0-----:R-:W-:-:S13]  /*0340*/  ISETP.EQ.U32.AND P0, PT, R22, R21, PT ;  /* 0x000000151600720c */ /* 0x001fda0003f02070 */
        /* <DEDUP_REMOVED lines=8> */
.L_x_46:
[----:B------:R-:W-:Y:S05]  /*03d0*/  BSYNC.RECONVERGENT B2 ;  /* 0x0000000000027941 */ /* 0x000fea0003800200 */
.L_x_45:
[----:B0-----:R-:W3:Y:S02]  /*03e0*/  LDG.E.CONSTANT R29, desc[UR4][R18.64+-0x4] ;  /* 0xfffffc04121d7981 */ /* 0x001ee4000c1e9900 */
        /* <DEDUP_REMOVED lines=21> */
.L_x_48:
[----:B------:R-:W-:Y:S05]  /*0540*/  BSYNC.RECONVERGENT B2 ;  /* 0x0000000000027941 */ /* 0x000fea0003800200 */
.L_x_47:
[----:B0-----:R-:W3:Y:S04]  /*0550*/  LDG.E.CONSTANT R29, desc[UR4][R18.64] ;  /* 0x00000004121d7981 */ /* 0x001ee8000c1e9900 */
[----:B------:R0:W5:Y:S01]  /*0560*/  LDG.E.CONSTANT R27, desc[UR4][R18.64+0x4] ;  /* 0x00000404121b7981 */ /* 0x000162000c1e9900 */
[----:B---3--:R-:W-:-:S06]  /*0570*/  IMAD.WIDE R20, R29, 0x4, R14 ;  /* 0x000000041d147825 */ /* 0x008fcc00078e020e */
[----:B------:R-:W3:Y:S01]  /*0580*/  ATOMG.E.CAS.STRONG.GPU PT, R20, [R20], R8, R9 ;  /* 0x00000008141473a9 */ /* 0x000ee200001ee109 */
[----:B------:R-:W-:Y:S01]  /*0590*/  BSSY.RECONVERGENT B2, `(.L_x_49) ;  /* 0x0000013000027945 */ /* 0x000fe20003800200 */
[----:B---3--:R-:W-:-:S13]  /*05a0*/  ISETP.NE.AND P0, PT, R20, 0x7fffffff, PT ;  /* 0x7fffffff1400780c */ /* 0x008fda0003f05270 */
[----:B0-----:R-:W-:Y:S05]  /*05b0*/  @P0 BRA `(.L_x_50) ;  /* 0x0000000000400947 */ /* 0x001fea0003800000 */
        /* <DEDUP_REMOVED lines=16> */
.L_x_50:
[----:B------:R-:W-:Y:S05]  /*06c0*/  BSYNC.RECONVERGENT B2 ;  /* 0x0000000000027941 */ /* 0x000fea0003800200 */
.L_x_49:
[----:B-----5:R-:W-:-:S06]  /*06d0*/  IMAD.WIDE R18, R27, 0x4, R14 ;  /* 0x000000041b127825 */ /* 0x020fcc00078e020e */
        /* <DEDUP_REMOVED lines=19> */
[----:B0-----:R-:W-:-:S04]  /*0810*/  IMAD.IADD R25, R25, 0x1, R22 ;  /* 0x0000000119197824 */ /* 0x001fc800078e0216 */
[----:B--2---:R-:W-:-:S05]  /*0820*/  IMAD.WIDE R24, R25, 0x4, R12 ;  /* 0x0000000419187825 */ /* 0x004fca00078e020c */
[----:B------:R3:W-:Y:S02]  /*0830*/  STG.E desc[UR4][R24.64], R27 ;  /* 0x0000001b18007986 */ /* 0x0007e4000c101904 */
.L_x_52:
[----:B------:R-:W-:Y:S05]  /*0840*/  BSYNC.RECONVERGENT B2 ;  /* 0x0000000000027941 */ /* 0x000fea0003800200 */
.L_x_51:
[----:B------:R-:W-:Y:S01]  /*0850*/  VIADD R2, R2, 0x4 ;  /* 0x0000000402027836 */ /* 0x000fe20000000000 */
[----:B------:R-:W-:Y:S06]  /*0860*/  @P0 BRA `(.L_x_53) ;  /* 0xfffffff800780947 */ /* 0x000fec000383ffff */
.L_x_44:
[----:B------:R-:W-:Y:S05]  /*0870*/  BSYNC.RECONVERGENT B0 ;  /* 0x0000000000007941 */ /* 0x000fea0003800200 */
.L_x_43:
[----:B------:R-:W-:-:S13]  /*0880*/  ISETP.NE.AND P0, PT, R5, RZ, PT ;  /* 0x000000ff0500720c */ /* 0x000fda0003f05270 */
[----:B------:R-:W-:Y:S05]  /*0890*/  @!P0 BRA `(.L_x_42) ;  /* 0x00000000008c8947 */ /* 0x000fea0003800000 */
[----:B------:R-:W4:Y:S01]  /*08a0*/  LDC.64 R16, c[0x0][0x3a8] ;  /* 0x0000ea00ff107b82 */ /* 0x000f220000000a00 */
[----:B-----5:R-:W-:Y:S02]  /*08b0*/  IMAD.IADD R7, R7, 0x1, R4 ;  /* 0x0000000107077824 */ /* 0x020fe400078e0204 */
[----:B------:R-:W-:-:S05]  /*08c0*/  IMAD.MOV R0, RZ, RZ, -R5 ;  /* 0x000000ffff007224 */ /* 0x000fca00078e0a05 */
[----:B------:R-:W0:Y:S08]  /*08d0*/  LDC.64 R14, c[0x0][0x3b8] ;  /* 0x0000ee00ff0e7b82 */ /* 0x000e300000000a00 */
[----:B--2---:R-:W2:Y:S08]  /*08e0*/  LDC.64 R12, c[0x0][0x3b0] ;  /* 0x0000ec00ff0c7b82 */ /* 0x004eb00000000a00 */
[----:B-1----:R-:W1:Y:S02]  /*08f0*/  LDC.64 R10, c[0x0][0x390] ;  /* 0x0000e400ff0a7b82 */ /* 0x002e640000000a00 */
.L_x_56:
[----:B-1----:R-:W-:-:S05]  /*0900*/  IMAD.WIDE R4, R7, 0x4, R10 ;  /* 0x0000000407047825 */ /* 0x002fca00078e020a */
[----:B------:R-:W2:Y:S01]  /*0910*/  LDG.E.CONSTANT R21, desc[UR4][R4.64] ;  /* 0x0000000404157981 */ /* 0x000ea2000c1e9900 */
[----:B------:R-:W-:Y:S02]  /*0920*/  IMAD.MOV.U32 R8, RZ, RZ, 0x7fffffff ;  /* 0x7fffffffff087424 */ /* 0x000fe400078e00ff */
[----:B--2---:R-:W-:-:S06]  /*0930*/  IMAD.WIDE R18, R21, 0x4, R12 ;  /* 0x0000000415127825 */ /* 0x004fcc00078e020c */
[----:B------:R-:W2:Y:S01]  /*0940*/  ATOMG.E.CAS.STRONG.GPU PT, R18, [R18], R8, R9 ;  /* 0x00000008121273a9 */ /* 0x000ea200001ee109 */
[----:B------:R-:W-:Y:S01]  /*0950*/  VIADD R0, R0, 0x1 ;  /* 0x0000000100007836 */ /* 0x000fe20000000000 */
[----:B------:R-:W-:Y:S04]  /*0960*/  BSSY.RECONVERGENT B0, `(.L_x_54) ;  /* 0x0000014000007945 */ /* 0x000fe80003800200 */
[----:B------:R-:W-:Y:S02]  /*0970*/  ISETP.NE.AND P0, PT, R0, RZ, PT ;  /* 0x000000ff0000720c */ /* 0x000fe40003f05270 */
[----:B--2---:R-:W-:-:S13]  /*0980*/  ISETP.NE.AND P1, PT, R18, 0x7fffffff, PT ;  /* 0x7fffffff1200780c */ /* 0x004fda0003f25270 */
[----:B------:R-:W-:Y:S05]  /*0990*/  @P1 BRA `(.L_x_55) ;  /* 0x0000000000401947 */ /* 0x000fea0003800000 */
[----:B------:R-:W1:Y:S01]  /*09a0*/  S2R R19, SR_LANEID ;  /* 0x0000000000137919 */ /* 0x000e620000000000 */
[----:B------:R-:W-:Y:S01]  /*09b0*/  VOTEU.ANY UR6, UPT, PT ;  /* 0x0000000000067886 */ /* 0x000fe200038e0100 */
[----:B------:R-:W2:Y:S01]  /*09c0*/  LDC.64 R4, c[0x0][0x3c0] ;  /* 0x0000f000ff047b82 */ /* 0x000ea20000000a00 */
[----:B------:R-:W1:Y:S08]  /*09d0*/  FLO.U32 R2, UR6 ;  /* 0x0000000600027d00 */ /* 0x000e7000080e0000 */
[----:B---3--:R-:W2:Y:S01]  /*09e0*/  POPC R27, UR6 ;  /* 0x00000006001b7d09 */ /* 0x008ea20008000000 */
[----:B-1----:R-:W-:Y:S01]  /*09f0*/  ISETP.EQ.U32.AND P1, PT, R2, R19, PT ;  /* 0x000000130200720c */ /* 0x002fe20003f22070 */
[----:B----4-:R-:W-:-:S05]  /*0a00*/  IMAD.WIDE R18, R21, 0x4, R16 ;  /* 0x0000000415127825 */ /* 0x010fca00078e0210 */
[----:B------:R-:W-:Y:S07]  /*0a10*/  STG.E desc[UR4][R18.64], R3 ;  /* 0x0000000312007986 */ /* 0x000fee000c101904 */
[----:B--2---:R-:W0:Y:S01]  /*0a20*/  @P1 ATOMG.E.ADD.STRONG.GPU PT, R5, desc[UR4][R4.64], R27 ;  /* 0x8000001b040519a8 */ /* 0x004e2200081ef104 */
[----:B------:R-:W1:Y:S02]  /*0a30*/  S2R R8, SR_LTMASK ;  /* 0x0000000000087919 */ /* 0x000e640000003900 */
[----:B-1----:R-:W-:-:S06]  /*0a40*/  LOP3.LUT R8, R8, UR6, RZ, 0xc0, !PT ;  /* 0x0000000608087c12 */ /* 0x002fcc000f8ec0ff */
[----:B------:R-:W1:Y:S01]  /*0a50*/  POPC R8, R8 ;  /* 0x0000000800087309 */ /* 0x000e620000000000 */
[----:B0-----:R-:W1:Y:S02]  /*0a60*/  SHFL.IDX PT, R25, R5, R2, 0x1f ;  /* 0x00001f0205197589 */ /* 0x001e6400000e0000 */
[----:B-1----:R-:W-:-:S04]  /*0a70*/  IMAD.IADD R25, R25, 0x1, R8 ;  /* 0x0000000119197824 */ /* 0x002fc800078e0208 */
[----:B------:R-:W-:-:S05]  /*0a80*/  IMAD.WIDE R24, R25, 0x4, R14 ;  /* 0x0000000419187825 */ /* 0x000fca00078e020e */
[----:B------:R1:W-:Y:S02]  /*0a90*/  STG.E desc[UR4][R24.64], R21 ;  /* 0x0000001518007986 */ /* 0x0003e4000c101904 */
.L_x_55:
[----:B------:R-:W-:Y:S05]  /*0aa0*/  BSYNC.RECONVERGENT B0 ;  /* 0x0000000000007941 */ /* 0x000fea0003800200 */
.L_x_54:
[----:B------:R-:W-:Y:S01]  /*0ab0*/  VIADD R7, R7, 0x1 ;  /* 0x0000000107077836 */ /* 0x000fe20000000000 */
[----:B------:R-:W-:Y:S06]  /*0ac0*/  @P0 BRA `(.L_x_56) ;  /* 0xfffffffc008c0947 */ /* 0x000fec000383ffff */
.L_x_42:
[----:B------:R-:W-:Y:S05]  /*0ad0*/  BSYNC.RECONVERGENT B1 ;  /* 0x0000000000017941 */ /* 0x000fea0003800200 */
.L_x_41:
[----:B------:R-:W0:Y:S01]  /*0ae0*/  S2R R3, SR_CgaCtaId ;  /* 0x0000000000037919 */ /* 0x000e220000008800 */
[----:B------:R-:W-:Y:S02]  /*0af0*/  MOV R2, 0x400 ;  /* 0x0000040000027802 */ /* 0x000fe40000000f00 */
[C---:B------:R-:W-:Y:S02]  /*0b00*/  LOP3.LUT R0, R23.reuse, 0x1f, RZ, 0xc0, !PT ;  /* 0x0000001f17007812 */ /* 0x040fe400078ec0ff */
[----:B------:R-:W-:Y:S02]  /*0b10*/  LOP3.LUT P0, RZ, R23, 0x3e0, RZ, 0xc0, !PT ;  /* 0x000003e017ff7812 */ /* 0x000fe4000780c0ff */
[----:B------:R-:W-:-:S13]  /*0b20*/  ISETP.NE.AND P1, PT, R0, 0x1f, PT ;  /* 0x0000001f0000780c */ /* 0x000fda0003f25270 */
[----:B------:R-:W-:-:S04]  /*0b30*/  @!P1 SHF.R.U32.HI R0, RZ, 0x3, R23 ;  /* 0x00000003ff009819 */ /* 0x000fc80000011617 */
[----:B------:R-:W-:Y:S02]  /*0b40*/  @!P1 LOP3.LUT R5, R0, 0x7c, RZ, 0xc0, !PT ;  /* 0x0000007c00059812 */ /* 0x000fe400078ec0ff */
[----:B0-----:R-:W-:-:S05]  /*0b50*/  LEA R2, R3, R2, 0x18 ;  /* 0x0000000203027211 */ /* 0x001fca00078ec0ff */
[--C-:B------:R-:W-:Y:S02]  /*0b60*/  IMAD R4, R23, 0x4, R2.reuse ;  /* 0x0000000417047824 */ /* 0x100fe400078e0202 */
[----:B------:R-:W-:-:S03]  /*0b70*/  IMAD R3, R6, 0x4, R2 ;  /* 0x0000000406037824 */ /* 0x000fc600078e0202 */
[----:B------:R0:W-:Y:S01]  /*0b80*/  STS [R4], RZ ;  /* 0x000000ff04007388 */ /* 0x0001e20000000800 */
[--C-:B------:R-:W-:Y:S02]  /*0b90*/  IMAD R0, R6, 0x4, R3.reuse ;  /* 0x0000000406007824 */ /* 0x100fe400078e0203 */
[----:B------:R-:W-:Y:S02]  /*0ba0*/  IMAD R3, R23, 0x4, R3 ;  /* 0x0000000417037824 */ /* 0x000fe400078e0203 */
[----:B------:R-:W-:Y:S01]  /*0bb0*/  @!P1 IMAD.IADD R5, R0, 0x1, R5 ;  /* 0x0000000100059824 */ /* 0x000fe200078e0205 */
[----:B------:R-:W-:Y:S06]  /*0bc0*/  BAR.SYNC.DEFER_BLOCKING 0x0 ;  /* 0x0000000000007b1d */ /* 0x000fec0000010000 */
[----:B------:R0:W-:Y:S04]  /*0bd0*/  @!P1 STS [R5], RZ ;  /* 0x000000ff05009388 */ /* 0x0001e80000000800 */
[----:B------:R0:W-:Y:S01]  /*0be0*/  STS [R3], RZ ;  /* 0x000000ff03007388 */ /* 0x0001e20000000800 */
[----:B------:R-:W-:Y:S06]  /*0bf0*/  BAR.SYNC.DEFER_BLOCKING 0x0 ;  /* 0x0000000000007b1d */ /* 0x000fec0000010000 */
[----:B------:R-:W-:Y:S05]  /*0c00*/  @P0 BRA `(.L_x_57) ;  /* 0x0000000800f00947 */ /* 0x000fea0003800000 */
[C---:B------:R-:W-:Y:S01]  /*0c10*/  ISETP.NE.AND P1, PT, R23.reuse, 0x1, PT ;  /* 0x000000011700780c */ /* 0x040fe20003f25270 */
[C---:B0-----:R-:W-:Y:S01]  /*0c20*/  IMAD R3, R23.reuse, 0x4, R0 ;  /* 0x0000000417037824 */ /* 0x041fe200078e0200 */
[----:B------:R-:W-:Y:S05]  /*0c30*/  WARPSYNC.ALL ;  /* 0x0000000000007948 */ /* 0x000fea0003800000 */
[----:B------:R-:W-:-:S06]  /*0c40*/  ISETP.NE.AND P0, PT, R23, 0x2, PT ;  /* 0x000000021700780c */ /* 0x000fcc0003f05270 */
[----:B------:R-:W-:Y:S04]  /*0c50*/  @!P1 LDS R4, [R3+-0x4] ;  /* 0xfffffc0003049984 */ /* 0x000fe80000000800 */
[----:B------:R-:W0:Y:S02]  /*0c60*/  @!P1 LDS R5, [R3] ;  /* 0x0000000003059984 */ /* 0x000e240000000800 */
[----:B0-----:R-:W-:-:S05]  /*0c70*/  @!P1 IMAD.IADD R4, R4, 0x1, R5 ;  /* 0x0000000104049824 */ /* 0x001fca00078e0205 */
[----:B------:R-:W-:Y:S01]  /*0c80*/  @!P1 STS [R3], R4 ;  /* 0x0000000403009388 */ /* 0x000fe20000000800 */
[----:B------:R-:W-:Y:S01]  /*0c90*/  BAR.SYNC.DEFER_BLOCKING 0x0 ;  /* 0x0000000000007b1d */ /* 0x000fe20000010000 */
[----:B------:R-:W-:-:S05]  /*0ca0*/  ISETP.NE.AND P1, PT, R23, 0x3, PT ;  /* 0x000000031700780c */ /* 0x000fca0003f25270 */
[----:B------:R-:W-:Y:S04]  /*0cb0*/  @!P0 LDS R5, [R3+-0x4] ;  /* 0xfffffc0003058984 */ /* 0x000fe80000000800 */
[----:B------:R-:W0:Y:S02]  /*0cc0*/  @!P0 LDS R8, [R3] ;  /* 0x0000000003088984 */ /* 0x000e240000000800 */
[----:B0-----:R-:W-:-:S05]  /*0cd0*/  @!P0 IMAD.IADD R8, R5, 0x1, R8 ;  /* 0x0000000105088824 */ /* 0x001fca00078e0208 */
[----:B------:R-:W-:Y:S01]  /*0ce0*/  @!P0 STS [R3], R8 ;  /* 0x0000000803008388 */ /* 0x000fe20000000800 */
[----:B------:R-:W-:Y:S01]  /*0cf0*/  BAR.SYNC.DEFER_BLOCKING 0x0 ;  /* 0x0000000000007b1d */ /* 0x000fe20000010000 */
[----:B------:R-:W-:-:S05]  /*0d00*/  ISETP.NE.AND P0, PT, R23, 0x4, PT ;  /* 0x000000041700780c */ /* 0x000fca0003f05270 */
[----:B------:R-:W-:Y:S04]  /*0d10*/  @!P1 LDS R5, [R3+-0x4] ;  /* 0xfffffc0003059984 */ /* 0x000fe80000000800 */
[----:B-1----:R-:W0:Y:S02]  /*0d20*/  @!P1 LDS R10, [R3] ;  /* 0x00000000030a9984 */ /* 0x002e240000000800 */
        /* <DEDUP_REMOVED lines=54> */
[----:B0-----:R-:W-:-:S05]  /*1090*/  @!P0 IADD3 R10, PT, PT, R5, R10, RZ ;  /* 0x0000000a050a8210 */ /* 0x001fca0007ffe0ff */
        /* <DEDUP_REMOVED lines=109> */
[----:B------:R-:W-:Y:S06]  /*1770*/  BAR.SYNC.DEFER_BLOCKING 0x0 ;  /* 0x0000000000007b1d */ /* 0x000fec0000010000 */
[----:B------:R-:W-:Y:S04]  /*1780*/  @!P1 LDS R4, [R3+-0x4] ;  /* 0xfffffc0003049984 */ /* 0x000fe80000000800 */
[----:B------:R-:W0:Y:S02]  /*1790*/  @!P1 LDS R5, [R3] ;  /* 0x0000000003059984 */ /* 0x000e240000000800 */
[----:B0-----:R-:W-:-:S05]  /*17a0*/  @!P1 IADD3 R4, PT, PT, R4, R5, RZ ;  /* 0x0000000504049210 */ /* 0x001fca0007ffe0ff */
[----:B------:R0:W-:Y:S01]  /*17b0*/  @!P1 STS [R3], R4 ;  /* 0x0000000403009388 */ /* 0x0001e20000000800 */
[----:B------:R-:W-:Y:S06]  /*17c0*/  BAR.SYNC.DEFER_BLOCKING 0x0 ;  /* 0x0000000000007b1d */ /* 0x000fec0000010000 */
.L_x_57:
[----:B------:R-:W-:Y:S01]  /*17d0*/  ISETP.NE.AND P0, PT, R23, RZ, PT ;  /* 0x000000ff1700720c */ /* 0x000fe20003f05270 */
[----:B------:R-:W-:Y:S05]  /*17e0*/  WARPSYNC.ALL ;  /* 0x0000000000007948 */ /* 0x000fea0003800000 */
[----:B------:R-:W-:Y:S06]  /*17f0*/  BAR.SYNC.DEFER_BLOCKING 0x0 ;  /* 0x0000000000007b1d */ /* 0x000fec0000010000 */
[----:B------:R-:W-:Y:S04]  /*1800*/  BSSY.RECONVERGENT B0, `(.L_x_58) ;  /* 0x000003f000007945 */ /* 0x000fe80003800200 */
[----:B------:R-:W-:Y:S05]  /*1810*/  @P0 BRA `(.L_x_59) ;  /* 0x0000000000f40947 */ /* 0x000fea0003800000 */
[C---:B------:R-:W-:Y:S01]  /*1820*/  ISETP.GE.U32.AND P1, PT, R6.reuse, 0x10, PT ;  /* 0x000000100600780c */ /* 0x040fe20003f26070 */
[----:B0-----:R-:W-:Y:S01]  /*1830*/  IMAD.MOV.U32 R5, RZ, RZ, RZ ;  /* 0x000000ffff057224 */ /* 0x001fe200078e00ff */
[----:B-1-3--:R-:W-:Y:S01]  /*1840*/  LOP3.LUT R24, R6, 0xf, RZ, 0xc0, !PT ;  /* 0x0000000f06187812 */ /* 0x00afe200078ec0ff */
[----:B------:R-:W-:-:S03]  /*1850*/  IMAD.MOV.U32 R3, RZ, RZ, RZ ;  /* 0x000000ffff037224 */ /* 0x000fc600078e00ff */
[----:B------:R-:W-:-:S07]  /*1860*/  ISETP.NE.AND P0, PT, R24, RZ, PT ;  /* 0x000000ff1800720c */ /* 0x000fce0003f05270 */
[----:B------:R-:W-:Y:S06]  /*1870*/  @!P1 BRA `(.L_x_60) ;  /* 0x0000000000549947 */ /* 0x000fec0003800000 */
[----:B-----5:R-:W-:Y:S01]  /*1880*/  LOP3.LUT R7, R6, 0xfffffff0, RZ, 0xc0, !PT ;  /* 0xfffffff006077812 */ /* 0x020fe200078ec0ff */
[----:B------:R-:W-:Y:S01]  /*1890*/  VIADD R4, R2, 0x20 ;  /* 0x0000002002047836 */ /* 0x000fe20000000000 */
[----:B------:R-:W-:Y:S01]  /*18a0*/  LOP3.LUT R5, R6, 0x7f0, RZ, 0xc0, !PT ;  /* 0x000007f006057812 */ /* 0x000fe200078ec0ff */
[----:B------:R-:W-:Y:S02]  /*18b0*/  IMAD.MOV.U32 R3, RZ, RZ, RZ ;  /* 0x000000ffff037224 */ /* 0x000fe400078e00ff */
[----:B------:R-:W-:-:S07]  /*18c0*/  IMAD.MOV R7, RZ, RZ, -R7 ;  /* 0x000000ffff077224 */ /* 0x000fce00078e0a07 */
.L_x_61:
[----:B------:R-:W0:Y:S01]  /*18d0*/  LDS.128 R8, [R4+-0x20] ;  /* 0xffffe00004087984 */ /* 0x000e220000000c00 */
[----:B------:R-:W-:-:S03]  /*18e0*/  VIADD R7, R7, 0x10 ;  /* 0x0000001007077836 */ /* 0x000fc60000000000 */
[----:B--2---:R-:W1:Y:S02]  /*18f0*/  LDS.128 R12, [R4+-0x10] ;  /* 0xfffff000040c7984 */ /* 0x004e640000000c00 */
[----:B------:R-:W-:Y:S02]  /*1900*/  ISETP.NE.AND P1, PT, R7, RZ, PT ;  /* 0x000000ff0700720c */ /* 0x000fe40003f25270 */
[----:B----4-:R-:W2:Y:S04]  /*1910*/  LDS.128 R16, [R4] ;  /* 0x0000000004107984 */ /* 0x010ea80000000c00 */
[----:B------:R3:W4:Y:S02]  /*1920*/  LDS.128 R20, [R4+0x10] ;  /* 0x0000100004147984 */ /* 0x0007240000000c00 */
[----:B---3--:R-:W-:Y:S01]  /*1930*/  VIADD R4, R4, 0x40 ;  /* 0x0000004004047836 */ /* 0x008fe20000000000 */
[----:B0-----:R-:W-:-:S04]  /*1940*/  IADD3 R8, PT, PT, R9, R8, R3 ;  /* 0x0000000809087210 */ /* 0x001fc80007ffe003 */
[----:B------:R-:W-:-:S04]  /*1950*/  IADD3 R8, PT, PT, R11, R10, R8 ;  /* 0x0000000a0b087210 */ /* 0x000fc80007ffe008 */
[----:B-1----:R-:W-:-:S04]  /*1960*/  IADD3 R8, PT, PT, R13, R12, R8 ;  /* 0x0000000c0d087210 */ /* 0x002fc80007ffe008 */
[----:B------:R-:W-:-:S04]  /*1970*/  IADD3 R8, PT, PT, R15, R14, R8 ;  /* 0x0000000e0f087210 */ /* 0x000fc80007ffe008 */
[----:B--2---:R-:W-:-:S04]  /*1980*/  IADD3 R8, PT, PT, R17, R16, R8 ;  /* 0x0000001011087210 */ /* 0x004fc80007ffe008 */
[----:B------:R-:W-:-:S04]  /*1990*/  IADD3 R8, PT, PT, R19, R18, R8 ;  /* 0x0000001213087210 */ /* 0x000fc80007ffe008 */
[----:B----4-:R-:W-:-:S04]  /*19a0*/  IADD3 R8, PT, PT, R21, R20, R8 ;  /* 0x0000001415087210 */ /* 0x010fc80007ffe008 */
[----:B------:R-:W-:Y:S01]  /*19b0*/  IADD3 R3, PT, PT, R23, R22, R8 ;  /* 0x0000001617037210 */ /* 0x000fe20007ffe008 */
[----:B------:R-:W-:Y:S06]  /*19c0*/  @P1 BRA `(.L_x_61) ;  /* 0xfffffffc00c01947 */ /* 0x000fec000383ffff */
.L_x_60:
[----:B------:R-:W-:Y:S05]  /*19d0*/  @!P0 BRA `(.L_x_62) ;  /* 0x0000000000788947 */ /* 0x000fea0003800000 */
[----:B------:R-:W-:Y:S02]  /*19e0*/  ISETP.GE.U32.AND P0, PT, R24, 0x8, PT ;  /* 0x000000081800780c */ /* 0x000fe40003f06070 */
[----:B-----5:R-:W-:-:S04]  /*19f0*/  LOP3.LUT R7, R6, 0x7, RZ, 0xc0, !PT ;  /* 0x0000000706077812 */ /* 0x020fc800078ec0ff */
[----:B------:R-:W-:-:S07]  /*1a00*/  ISETP.NE.AND P1, PT, R7, RZ, PT ;  /* 0x000000ff0700720c */ /* 0x000fce0003f25270 */
[----:B------:R-:W-:Y:S06]  /*1a10*/  @!P0 BRA `(.L_x_63) ;  /* 0x0000000000208947 */ /* 0x000fec0003800000 */
[C---:B------:R-:W-:Y:S02]  /*1a20*/  IMAD R4, R5.reuse, 0x4, R2 ;  /* 0x0000000405047824 */ /* 0x040fe400078e0202 */
[----:B------:R-:W-:-:S03]  /*1a30*/  VIADD R5, R5, 0x8 ;  /* 0x0000000805057836 */ /* 0x000fc60000000000 */
[----:B------:R-:W0:Y:S04]  /*1a40*/  LDS.128 R8, [R4] ;  /* 0x0000000004087984 */ /* 0x000e280000000c00 */
[----:B--2---:R-:W1:Y:S01]  /*1a50*/  LDS.128 R12, [R4+0x10] ;  /* 0x00001000040c7984 */ /* 0x004e620000000c00 */
[----:B0-----:R-:W-:-:S04]  /*1a60*/  IADD3 R8, PT, PT, R9, R8, R3 ;  /* 0x0000000809087210 */ /* 0x001fc80007ffe003 */
[----:B------:R-:W-:-:S04]  /*1a70*/  IADD3 R8, PT, PT, R11, R10, R8 ;  /* 0x0000000a0b087210 */ /* 0x000fc80007ffe008 */
[----:B-1----:R-:W-:-:S04]  /*1a80*/  IADD3 R8, PT, PT, R13, R12, R8 ;  /* 0x0000000c0d087210 */ /* 0x002fc80007ffe008 */
[----:B------:R-:W-:-:S07]  /*1a90*/  IADD3 R3, PT, PT, R15, R14, R8 ;  /* 0x0000000e0f037210 */ /* 0x000fce0007ffe008 */
.L_x_63:
[----:B------:R-:W-:Y:S05]  /*1aa0*/  @!P1 BRA `(.L_x_62) ;  /* 0x0000000000449947 */ /* 0x000fea0003800000 */
[----:B------:R-:W-:Y:S02]  /*1ab0*/  ISETP.GE.U32.AND P0, PT, R7, 0x4, PT ;  /* 0x000000040700780c */ /* 0x000fe40003f06070 */
[----:B------:R-:W-:-:S04]  /*1ac0*/  LOP3.LUT R6, R6, 0x3, RZ, 0xc0, !PT ;  /* 0x0000000306067812 */ /* 0x000fc800078ec0ff */
[----:B------:R-:W-:-:S07]  /*1ad0*/  ISETP.NE.AND P1, PT, R6, RZ, PT ;  /* 0x000000ff0600720c */ /* 0x000fce0003f25270 */
[C---:B------:R-:W-:Y:S02]  /*1ae0*/  @P0 IMAD R8, R5.reuse, 0x4, R2 ;  /* 0x0000000405080824 */ /* 0x040fe400078e0202 */
[----:B------:R-:W-:-:S04]  /*1af0*/  @P0 VIADD R5, R5, 0x4 ;  /* 0x0000000405050836 */ /* 0x000fc80000000000 */
[----:B------:R-:W0:Y:S02]  /*1b00*/  @P0 LDS.128 R8, [R8] ;  /* 0x0000000008080984 */ /* 0x000e240000000c00 */
[----:B0-----:R-:W-:-:S04]  /*1b10*/  @P0 IADD3 R9, PT, PT, R9, R8, R3 ;  /* 0x0000000809090210 */ /* 0x001fc80007ffe003 */
[----:B------:R-:W-:Y:S01]  /*1b20*/  @P0 IADD3 R3, PT, PT, R11, R10, R9 ;  /* 0x0000000a0b030210 */ /* 0x000fe20007ffe009 */
[----:B------:R-:W-:Y:S06]  /*1b30*/  @!P1 BRA `(.L_x_62) ;  /* 0x0000000000209947 */ /* 0x000fec0003800000 */
[----:B------:R-:W-:Y:S02]  /*1b40*/  IMAD R2, R5, 0x4, R2 ;  /* 0x0000000405027824 */ /* 0x000fe400078e0202 */
[----:B------:R-:W-:-:S07]  /*1b50*/  IMAD.MOV R6, RZ, RZ, -R6 ;  /* 0x000000ffff067224 */ /* 0x000fce00078e0a06 */
.L_x_64:
[----:B------:R0:W1:Y:S01]  /*1b60*/  LDS R4, [R2] ;  /* 0x0000000002047984 */ /* 0x0000620000000800 */
[----:B------:R-:W-:-:S05]  /*1b70*/  VIADD R6, R6, 0x1 ;  /* 0x0000000106067836 */ /* 0x000fca0000000000 */
[----:B------:R-:W-:Y:S01]  /*1b80*/  ISETP.NE.AND P0, PT, R6, RZ, PT ;  /* 0x000000ff0600720c */ /* 0x000fe20003f05270 */
[----:B0-----:R-:W-:Y:S02]  /*1b90*/  VIADD R2, R2, 0x4 ;  /* 0x0000000402027836 */ /* 0x001fe40000000000 */
[----:B-1----:R-:W-:-:S10]  /*1ba0*/  IMAD.IADD R3, R4, 0x1, R3 ;  /* 0x0000000104037824 */ /* 0x002fd400078e0203 */
[----:B------:R-:W-:Y:S05]  /*1bb0*/  @P0 BRA `(.L_x_64) ;  /* 0xfffffffc00e80947 */ /* 0x000fea000383ffff */
.L_x_62:
[----:B------:R-:W0:Y:S02]  /*1bc0*/  LDC.64 R4, c[0x0][0x3c0] ;  /* 0x0000f000ff047b82 */ /* 0x000e240000000a00 */
[----:B0-----:R-:W3:Y:S04]  /*1bd0*/  ATOMG.E.ADD.STRONG.GPU PT, R5, desc[UR4][R4.64], R3 ;  /* 0x80000003040579a8 */ /* 0x001ee800081ef104 */
[----:B---3--:R0:W-:Y:S02]  /*1be0*/  STS [R0+0x80], R5 ;  /* 0x0000800500007388 */ /* 0x0081e40000000800 */
.L_x_59:
[----:B------:R-:W-:Y:S05]  /*1bf0*/  BSYNC.RECONVERGENT B0 ;  /* 0x0000000000007941 */ /* 0x000fea0003800200 */
.L_x_58:
[----:B------:R-:W-:Y:S06]  /*1c00*/  BAR.SYNC.DEFER_BLOCKING 0x0 ;  /* 0x0000000000007b1d */ /* 0x000fec0000010000 */
[----:B------:R-:W-:Y:S05]  /*1c10*/  EXIT ;  /* 0x000000000000794d */ /* 0x000fea0003800000 */
.L_x_65:
        /* <DEDUP_REMOVED lines=14> */
.L_x_118:


//--------------------- .text.assignVerticesNextQueue --------------------------
	.section	.text.assignVerticesNextQueue,"ax",@progbits
	.align	128
        .global         assignVerticesNextQueue
        .type           assignVerticesNextQueue,@function
        .size           assignVerticesNextQueue,(.L_x_119 - assignVerticesNextQueue)
        .other          assignVerticesNextQueue,@"STO_CUDA_ENTRY STV_DEFAULT"
assignVerticesNextQueue:
.text.assignVerticesNextQueue:
[----:B------:R-:W-:Y:S01]  /*0000*/  LDC R1, c[0x0][0x37c] ;  /* 0x0000df00ff017b82 */ /* 0x000fe20000000800 */
[----:B------:R-:W0:Y:S07]  /*0010*/  S2R R15, SR_TID.X ;  /* 0x00000000000f7919 */ /* 0x000e2e0000002100 */
[----:B------:R-:W1:Y:S01]  /*0020*/  S2UR UR4, SR_CTAID.X ;  /* 0x00000000000479c3 */ /* 0x000e620000002500 */
[----:B------:R-:W2:Y:S07]  /*0030*/  LDCU UR5, c[0x0][0x3a0] ;  /* 0x00007400ff0577ac */ /* 0x000eae0008000800 */
[----:B------:R-:W1:Y:S02]  /*0040*/  LDC R0, c[0x0][0x360] ;  /* 0x0000d800ff007b82 */ /* 0x000e640000000800 */
[----:B-1----:R-:W-:-:S04]  /*0050*/  IMAD R0, R0, UR4, RZ ;  /* 0x0000000400007c24 */ /* 0x002fc8000f8e02ff */
[----:B0-----:R-:W-:-:S05]  /*0060*/  IMAD.IADD R9, R0, 0x1, R15 ;  /* 0x0000000100097824 */ /* 0x001fca00078e020f */
[----:B--2---:R-:W-:-:S13]  /*0070*/  ISETP.GE.AND P0, PT, R9, UR5, PT ;  /* 0x0000000509007c0c */ /* 0x004fda000bf06270 */
[----:B------:R-:W-:Y:S05]  /*0080*/  @P0 EXIT ;  /* 0x000000000000094d */ /* 0x000fea0003800000 */
[----:B------:R-:W-:Y:S01]  /*0090*/  ISETP.NE.AND P0, PT, R15, RZ, PT ;  /* 0x000000ff0f00720c */ /* 0x000fe20003f05270 */
[----:B------:R-:W0:Y:S01]  /*00a0*/  LDCU.64 UR6, c[0x0][0x358] ;  /* 0x00006b00ff0677ac */ /* 0x000e220008000a00 */
[----:B------:R-:W1:Y:S11]  /*00b0*/  LDC.64 R6, c[0x0][0x3a8] ;  /* 0x0000ea00ff067b82 */ /* 0x000e760000000a00 */
[----:B------:R-:W2:Y:S01]  /*00c0*/  @!P0 LDC.64 R4, c[0x0][0x3c0] ;  /* 0x0000f000ff048b82 */ /* 0x000ea20000000a00 */
[----:B------:R-:W-:-:S05]  /*00d0*/  @!P0 SHF.R.S32.HI R3, RZ, 0xa, R0 ;  /* 0x0000000aff038819 */ /* 0x000fca0000011400 */
[----:B--2---:R-:W-:Y:S01]  /*00e0*/  @!P0 IMAD.WIDE R4, R3, 0x4, R4 ;  /* 0x0000000403048825 */ /* 0x004fe200078e0204 */
[----:B------:R-:W2:Y:S01]  /*00f0*/  @!P0 S2R R11, SR_CgaCtaId ;  /* 0x00000000000b8919 */ /* 0x000ea20000008800 */
[----:B------:R-:W-:Y:S01]  /*0100*/  @!P0 MOV R0, 0x400 ;  /* 0x0000040000008802 */ /* 0x000fe20000000f00 */
[----:B------:R-:W3:Y:S02]  /*0110*/  LDC.64 R2, c[0x0][0x390] ;  /* 0x0000e400ff027b82 */ /* 0x000ee40000000a00 */
[----:B0-----:R-:W4:Y:S01]  /*0120*/  @!P0 LDG.E R8, desc[UR6][R4.64] ;  /* 0x0000000604088981 */ /* 0x001f22000c1e1900 */
[----:B-1----:R-:W-:Y:S01]  /*0130*/  IMAD.WIDE R6, R9, 0x4, R6 ;  /* 0x0000000409067825 */ /* 0x002fe200078e0206 */
[----:B--2---:R-:W-:-:S05]  /*0140*/  @!P0 LEA R11, R11, R0, 0x18 ;  /* 0x000000000b0b8211 */ /* 0x004fca00078ec0ff */
[----:B----4-:R0:W-:Y:S01]  /*0150*/  @!P0 STS [R11], R8 ;  /* 0x000000080b008388 */ /* 0x0101e20000000800 */
[----:B------:R-:W-:Y:S06]  /*0160*/  BAR.SYNC.DEFER_BLOCKING 0x0 ;  /* 0x0000000000007b1d */ /* 0x000fec0000010000 */
[----:B------:R-:W3:Y:S01]  /*0170*/  LDG.E R0, desc[UR6][R6.64] ;  /* 0x0000000606007981 */ /* 0x000ee2000c1e1900 */
[----:B------:R-:W-:-:S13]  /*0180*/  ISETP.NE.AND P0, PT, R15, RZ, PT ;  /* 0x000000ff0f00720c */ /* 0x000fda0003f05270 */
[----:B------:R-:W1:Y:S01]  /*0190*/  @P0 LDC.64 R4, c[0x0][0x3b8] ;  /* 0x0000ee00ff040b82 */ /* 0x000e620000000a00 */
[----:B------:R-:W-:Y:S02]  /*01a0*/  IMAD.MOV.U32 R12, RZ, RZ, RZ ;  /* 0x000000ffff0c7224 */ /* 0x000fe400078e00ff */
[----:B-1----:R-:W-:-:S05]  /*01b0*/  @P0 IMAD.WIDE R4, R9, 0x4, R4 ;  /* 0x0000000409040825 */ /* 0x002fca00078e0204 */
[----:B------:R0:W5:Y:S01]  /*01c0*/  @P0 LDG.E R12, desc[UR6][R4.64+-0x4] ;  /* 0xfffffc06040c0981 */ /* 0x000162000c1e1900 */
[----:B---3--:R-:W-:-:S05]  /*01d0*/  IMAD.WIDE R2, R0, 0x4, R2 ;  /* 0x0000000400027825 */ /* 0x008fca00078e0202 */
[----:B------:R-:W2:Y:S02]  /*01e0*/  LDG.E R13, desc[UR6][R2.64] ;  /* 0x00000006020d7981 */ /* 0x000ea4000c1e1900 */
[----:B--2---:R-:W-:-:S13]  /*01f0*/  ISETP.GE.AND P1, PT, R13, 0x1, PT ;  /* 0x000000010d00780c */ /* 0x004fda0003f26270 */
[----:B0-----:R-:W-:Y:S05]  /*0200*/  @!P1 EXIT ;  /* 0x000000000000994d */ /* 0x001fea0003800000 */
[----:B------:R-:W0:Y:S08]  /*0210*/  LDC.64 R10, c[0x0][0x388] ;  /* 0x0000e200ff0a7b82 */ /* 0x000e300000000a00 */
[----:B------:R-:W1:Y:S01]  /*0220*/  S2UR UR5, SR_CgaCtaId ;  /* 0x00000000000579c3 */ /* 0x000e620000008800 */
[----:B------:R-:W-:-:S07]  /*0230*/  UMOV UR4, 0x400 ;  /* 0x0000040000047882 */ /* 0x000fce0000000000 */
[----:B------:R-:W2:Y:S01]  /*0240*/  LDC.64 R8, c[0x0][0x380] ;  /* 0x0000e000ff087b82 */ /* 0x000ea20000000a00 */
[----:B0-----:R-:W-:-:S07]  /*0250*/  IMAD.WIDE R10, R0, 0x4, R10 ;  /* 0x00000004000a7825 */ /* 0x001fce00078e020a */
[----:B------:R-:W0:Y:S01]  /*0260*/  LDC.64 R6, c[0x0][0x398] ;  /* 0x0000e600ff067b82 */ /* 0x000e220000000a00 */
[----:B------:R-:W3:Y:S01]  /*0270*/  LDG.E R17, desc[UR6][R10.64] ;  /* 0x000000060a117981 */ /* 0x000ee2000c1e1900 */
[----:B------:R-:W-:Y:S02]  /*0280*/  HFMA2 R18, -RZ, RZ, 0, 0 ;  /* 0x00000000ff127431 */ /* 0x000fe400000001ff */
[----:B------:R-:W-:Y:S01]  /*0290*/  IMAD.MOV.U32 R16, RZ, RZ, R13 ;  /* 0x000000ffff107224 */ /* 0x000fe200078e000d */
[----:B-1----:R-:W-:-:S03]  /*02a0*/  ULEA UR4, UR5, UR4, 0x18 ;  /* 0x0000000405047291 */ /* 0x002fc6000f8ec0ff */
[----:B------:R-:W1:Y:S06]  /*02b0*/  LDC.64 R4, c[0x0][0x3b0] ;  /* 0x0000ec00ff047b82 */ /* 0x000e6c0000000a00 */
[----:B------:R-:W4:Y:S02]  /*02c0*/  LDS R15, [UR4] ;  /* 0x00000004ff0f7984 */ /* 0x000f240008000800 */
[----:B----45:R-:W-:Y:S01]  /*02d0*/  IADD3 R21, PT, PT, R15, R12, RZ ;  /* 0x0000000c0f157210 */ /* 0x030fe20007ffe0ff */
[----:B0123--:R-:W-:-:S07]  /*02e0*/  IMAD.MOV.U32 R19, RZ, RZ, R17 ;  /* 0x000000ffff137224 */ /* 0x00ffce00078e0011 */
.L_x_68:
[----:B------:R-:W-:-:S05]  /*02f0*/  IMAD.WIDE R12, R19, 0x4, R8 ;  /* 0x00000004130c7825 */ /* 0x000fca00078e0208 */
[----:B------:R-:W2:Y:S02]  /*0300*/  LDG.E R23, desc[UR6][R12.64] ;  /* 0x000000060c177981 */ /* 0x000ea4000c1e1900 */
[----:B--2---:R-:W-:-:S06]  /*0310*/  IMAD.WIDE R14, R23, 0x4, R6 ;  /* 0x00000004170e7825 */ /* 0x004fcc00078e0206 */
[----:B------:R-:W2:Y:S01]  /*0320*/  LDG.E R14, desc[UR6][R14.64] ;  /* 0x000000060e0e7981 */ /* 0x000ea2000c1e1900 */
[----:B------:R-:W-:Y:S01]  /*0330*/  BSSY.RECONVERGENT B0, `(.L_x_66) ;  /* 0x000000b000007945 */ /* 0x000fe20003800200 */
[----:B--2---:R-:W-:Y:S02]  /*0340*/  ISETP.NE.AND P0, PT, R14, R19, PT ;  /* 0x000000130e00720c */ /* 0x004fe40003f05270 */
[----:B------:R-:W-:Y:S02]  /*0350*/  IADD3 R19, PT, PT, R19, 0x1, RZ ;  /* 0x0000000113137810 */ /* 0x000fe40007ffe0ff */
[----:B------:R-:W-:-:S13]  /*0360*/  ISETP.EQ.OR P0, PT, R23, R0, P0 ;  /* 0x000000001700720c */ /* 0x000fda0000702670 */
[----:B------:R-:W-:Y:S05]  /*0370*/  @P0 BRA `(.L_x_67) ;  /* 0x0000000000180947 */ /* 0x000fea0003800000 */
[----:B------:R-:W-:-:S04]  /*0380*/  IMAD.IADD R13, R21, 0x1, R18 ;  /* 0x00000001150d7824 */ /* 0x000fc800078e0212 */
[----:B------:R-:W-:-:S05]  /*0390*/  IMAD.WIDE R12, R13, 0x4, R4 ;  /* 0x000000040d0c7825 */ /* 0x000fca00078e0204 */
[----:B------:R0:W-:Y:S04]  /*03a0*/  STG.E desc[UR6][R12.64], R23 ;  /* 0x000000170c007986 */ /* 0x0001e8000c101906 */
[----:B------:R0:W5:Y:S04]  /*03b0*/  LDG.E R17, desc[UR6][R10.64] ;  /* 0x000000060a117981 */ /* 0x000168000c1e1900 */
[----:B------:R0:W5:Y:S01]  /*03c0*/  LDG.E R16, desc[UR6][R2.64] ;  /* 0x0000000602107981 */ /* 0x000162000c1e1900 */
[----:B------:R-:W-:-:S07]  /*03d0*/  IADD3 R18, PT, PT, R18, 0x1, RZ ;  /* 0x0000000112127810 */ /* 0x000fce0007ffe0ff */
.L_x_67:
[----:B------:R-:W-:Y:S05]  /*03e0*/  BSYNC.RECONVERGENT B0 ;  /* 0x0000000000007941 */ /* 0x000fea0003800200 */
.L_x_66:
[----:B0----5:R-:W-:-:S04]  /*03f0*/  IADD3 R12, PT, PT, R16, R17, RZ ;  /* 0x00000011100c7210 */ /* 0x021fc80007ffe0ff */
[----:B------:R-:W-:-:S13]  /*0400*/  ISETP.GE.AND P0, PT, R19, R12, PT ;  /* 0x0000000c1300720c */ /* 0x000fda0003f06270 */
[----:B------:R-:W-:Y:S05]  /*0410*/  @!P0 BRA `(.L_x_68) ;  /* 0xfffffffc00b48947 */ /* 0x000fea000383ffff */
[----:B------:R-:W-:Y:S05]  /*0420*/  EXIT ;  /* 0x000000000000794d */ /* 0x000fea0003800000 */
.L_x_69:
        /* <DEDUP_REMOVED lines=13> */
.L_x_119:


//--------------------- .text.scanDegrees         --------------------------
	.section	.text.scanDegrees,"ax",@progbits
	.align	128
        .global         scanDegrees
        .type           scanDegrees,@function
        .size           scanDegrees,(.L_x_120 - scanDegrees)
        .other          scanDegrees,@"STO_CUDA_ENTRY STV_DEFAULT"
scanDegrees:
.text.scanDegrees:
        /* <DEDUP_REMOVED lines=9> */
[----:B------:R-:W0:Y:S01]  /*0090*/  LDC.64 R2, c[0x0][0x388] ;  /* 0x0000e200ff027b82 */ /* 0x000e220000000a00 */
[----:B------:R-:W1:Y:S01]  /*00a0*/  LDCU.64 UR6, c[0x0][0x358] ;  /* 0x00006b00ff0677ac */ /* 0x000e620008000a00 */
[----:B0-----:R-:W-:-:S05]  /*00b0*/  IMAD.WIDE R2, R5, 0x4, R2 ;  /* 0x0000000405027825 */ /* 0x001fca00078e0202 */
[----:B-1----:R-:W2:Y:S01]  /*00c0*/  LDG.E R9, desc[UR6][R2.64] ;  /* 0x0000000602097981 */ /* 0x002ea2000c1e1900 */
[----:B------:R-:W0:Y:S01]  /*00d0*/  S2UR UR5, SR_CgaCtaId ;  /* 0x00000000000579c3 */ /* 0x000e220000008800 */
[C---:B------:R-:W-:Y:S01]  /*00e0*/  VIADD R4, R5.reuse, 0x1 ;  /* 0x0000000105047836 */ /* 0x040fe20000000000 */
[----:B------:R-:W-:Y:S01]  /*00f0*/  UMOV UR4, 0x400 ;  /* 0x0000040000047882 */ /* 0x000fe20000000000 */
[----:B------:R-:W-:Y:S01]  /*0100*/  VIADD R8, R5, 0x2 ;  /* 0x0000000205087836 */ /* 0x000fe20000000000 */
[C---:B------:R-:W-:Y:S01]  /*0110*/  LOP3.LUT P3, RZ, R7.reuse, 0x7f, RZ, 0xc0, !PT ;  /* 0x0000007f07ff7812 */ /* 0x040fe2000786c0ff */
[----:B------:R-:W-:Y:S01]  /*0120*/  BSSY.RECONVERGENT B0, `(.L_x_70) ;  /* 0x0000064000007945 */ /* 0x000fe20003800200 */
[----:B------:R-:W-:Y:S02]  /*0130*/  ISETP.GE.AND P0, PT, R4, UR8, PT ;  /* 0x0000000804007c0c */ /* 0x000fe4000bf06270 */
[C---:B------:R-:W-:Y:S02]  /*0140*/  LOP3.LUT R4, R7.reuse, 0x1, RZ, 0xc0, !PT ;  /* 0x0000000107047812 */ /* 0x040fe400078ec0ff */
[----:B------:R-:W-:-:S02]  /*0150*/  LOP3.LUT P4, RZ, R7, 0xff, RZ, 0xc0, !PT ;  /* 0x000000ff07ff7812 */ /* 0x000fc4000788c0ff */
[----:B------:R-:W-:Y:S02]  /*0160*/  ISETP.NE.U32.AND P1, PT, R4, 0x1, !P0 ;  /* 0x000000010400780c */ /* 0x000fe40004725070 */
[----:B------:R-:W-:Y:S02]  /*0170*/  LOP3.LUT P0, RZ, R7, 0x3, RZ, 0xc0, !PT ;  /* 0x0000000307ff7812 */ /* 0x000fe4000780c0ff */
[----:B------:R-:W-:Y:S02]  /*0180*/  P2R R10, PR, RZ, 0x2 ;  /* 0x00000002ff0a7803 */ /* 0x000fe40000000000 */
[----:B------:R-:W-:Y:S01]  /*0190*/  ISETP.LT.AND P2, PT, R8, UR8, !P0 ;  /* 0x0000000808007c0c */ /* 0x000fe2000c741270 */
[----:B------:R-:W-:Y:S01]  /*01a0*/  VIADD R8, R5, 0x4 ;  /* 0x0000000405087836 */ /* 0x000fe20000000000 */
[C---:B------:R-:W-:Y:S02]  /*01b0*/  LOP3.LUT P0, RZ, R7.reuse, 0x7, RZ, 0xc0, !PT ;  /* 0x0000000707ff7812 */ /* 0x040fe4000780c0ff */
[----:B------:R-:W-:Y:S01]  /*01c0*/  P2R R12, PR, RZ, 0x4 ;  /* 0x00000004ff0c7803 */ /* 0x000fe20000000000 */
[----:B0-----:R-:W-:Y:S01]  /*01d0*/  ULEA UR4, UR5, UR4, 0x18 ;  /* 0x0000000405047291 */ /* 0x001fe2000f8ec0ff */
[----:B------:R-:W-:-:S05]  /*01e0*/  LOP3.LUT P5, RZ, R7, 0x1ff, RZ, 0xc0, !PT ;  /* 0x000001ff07ff7812 */ /* 0x000fca00078ac0ff */
[----:B------:R-:W-:-:S05]  /*01f0*/  LEA R4, R7, UR4, 0x2 ;  /* 0x0000000407047c11 */ /* 0x000fca000f8e10ff */
[----:B--2---:R-:W-:Y:S01]  /*0200*/  STS [R4], R9 ;  /* 0x0000000904007388 */ /* 0x004fe20000000800 */
[----:B------:R-:W-:Y:S06]  /*0210*/  BAR.SYNC.DEFER_BLOCKING 0x0 ;  /* 0x0000000000007b1d */ /* 0x000fec0000010000 */
[----:B------:R-:W-:Y:S04]  /*0220*/  @P1 LDS R6, [R4+0x4] ;  /* 0x0000040004061984 */ /* 0x000fe80000000800 */
[----:B------:R-:W0:Y:S02]  /*0230*/  @P1 LDS R11, [R4] ;  /* 0x00000000040b1984 */ /* 0x000e240000000800 */
[----:B0-----:R-:W-:-:S05]  /*0240*/  @P1 IMAD.IADD R11, R6, 0x1, R11 ;  /* 0x00000001060b1824 */ /* 0x001fca00078e020b */
[----:B------:R-:W-:Y:S01]  /*0250*/  @P1 STS [R4], R11 ;  /* 0x0000000b04001388 */ /* 0x000fe20000000800 */
[----:B------:R-:W-:Y:S01]  /*0260*/  BAR.SYNC.DEFER_BLOCKING 0x0 ;  /* 0x0000000000007b1d */ /* 0x000fe20000010000 */
[----:B------:R-:W-:Y:S01]  /*0270*/  ISETP.LT.AND P1, PT, R8, UR8, !P0 ;  /* 0x0000000808007c0c */ /* 0x000fe2000c721270 */
[----:B------:R-:W-:Y:S01]  /*0280*/  VIADD R8, R5, 0x8 ;  /* 0x0000000805087836 */ /* 0x000fe20000000000 */
[----:B------:R-:W-:Y:S02]  /*0290*/  LOP3.LUT P0, RZ, R7, 0xf, RZ, 0xc0, !PT ;  /* 0x0000000f07ff7812 */ /* 0x000fe4000780c0ff */
[----:B------:R-:W-:Y:S02]  /*02a0*/  P2R R13, PR, RZ, 0x2 ;  /* 0x00000002ff0d7803 */ /* 0x000fe40000000000 */
[----:B------:R-:W-:Y:S01]  /*02b0*/  ISETP.LT.AND P0, PT, R8, UR8, !P0 ;  /* 0x0000000808007c0c */ /* 0x000fe2000c701270 */
[----:B------:R-:W-:Y:S01]  /*02c0*/  VIADD R8, R5, 0x10 ;  /* 0x0000001005087836 */ /* 0x000fe20000000000 */
[----:B------:R-:W-:Y:S04]  /*02d0*/  @P2 LDS R6, [R4+0x8] ;  /* 0x0000080004062984 */ /* 0x000fe80000000800 */
[----:B------:R-:W0:Y:S02]  /*02e0*/  @P2 LDS R9, [R4] ;  /* 0x0000000004092984 */ /* 0x000e240000000800 */
[----:B0-----:R-:W-:-:S05]  /*02f0*/  @P2 IMAD.IADD R9, R6, 0x1, R9 ;  /* 0x0000000106092824 */ /* 0x001fca00078e0209 */
[----:B------:R-:W-:Y:S01]  /*0300*/  @P2 STS [R4], R9 ;  /* 0x0000000904002388 */ /* 0x000fe20000000800 */
[----:B------:R-:W-:Y:S01]  /*0310*/  BAR.SYNC.DEFER_BLOCKING 0x0 ;  /* 0x0000000000007b1d */ /* 0x000fe20000010000 */
[----:B------:R-:W-:-:S05]  /*0320*/  LOP3.LUT P2, RZ, R7, 0x3f, RZ, 0xc0, !PT ;  /* 0x0000003f07ff7812 */ /* 0x000fca000784c0ff */
[----:B------:R-:W-:Y:S04]  /*0330*/  @P1 LDS R6, [R4+0x10] ;  /* 0x0000100004061984 */ /* 0x000fe80000000800 */
[----:B------:R-:W0:Y:S02]  /*0340*/  @P1 LDS R11, [R4] ;  /* 0x00000000040b1984 */ /* 0x000e240000000800 */
[----:B0-----:R-:W-:-:S05]  /*0350*/  @P1 IMAD.IADD R11, R6, 0x1, R11 ;  /* 0x00000001060b1824 */ /* 0x001fca00078e020b */
[----:B------:R-:W-:Y:S01]  /*0360*/  @P1 STS [R4], R11 ;  /* 0x0000000b04001388 */ /* 0x000fe20000000800 */
[----:B------:R-:W-:Y:S01]  /*0370*/  BAR.SYNC.DEFER_BLOCKING 0x0 ;  /* 0x0000000000007b1d */ /* 0x000fe20000010000 */
[----:B------:R-:W-:-:S04]  /*0380*/  LOP3.LUT P1, RZ, R7, 0x1f, RZ, 0xc0, !PT ;  /* 0x0000001f07ff7812 */ /* 0x000fc8000782c0ff */
[----:B------:R-:W-:Y:S01]  /*0390*/  ISETP.LT.AND P1, PT, R8, UR8, !P1 ;  /* 0x0000000808007c0c */ /* 0x000fe2000cf21270 */
[----:B------:R-:W-:-:S05]  /*03a0*/  VIADD R8, R5, 0x20 ;  /* 0x0000002005087836 */ /* 0x000fca0000000000 */
[----:B------:R-:W-:Y:S01]  /*03b0*/  ISETP.LT.AND P2, PT, R8, UR8, !P2 ;  /* 0x0000000808007c0c */ /* 0x000fe2000d741270 */
[----:B------:R-:W-:-:S05]  /*03c0*/  VIADD R8, R5, 0x40 ;  /* 0x0000004005087836 */ /* 0x000fca0000000000 */
[----:B------:R-:W-:Y:S01]  /*03d0*/  ISETP.LT.AND P3, PT, R8, UR8, !P3 ;  /* 0x0000000808007c0c */ /* 0x000fe2000df61270 */
[----:B------:R-:W-:-:S05]  /*03e0*/  VIADD R8, R5, 0x80 ;  /* 0x0000008005087836 */ /* 0x000fca0000000000 */
[----:B------:R-:W-:Y:S01]  /*03f0*/  ISETP.LT.AND P4, PT, R8, UR8, !P4 ;  /* 0x0000000808007c0c */ /* 0x000fe2000e781270 */
[----:B------:R-:W-:Y:S01]  /*0400*/  @P0 LDS R6, [R4+0x20] ;  /* 0x0000200004060984 */ /* 0x000fe20000000800 */
[C---:B------:R-:W-:Y:S02]  /*0410*/  VIADD R8, R5.reuse, 0x100 ;  /* 0x0000010005087836 */ /* 0x040fe40000000000 */
[----:B------:R-:W-:Y:S01]  /*0420*/  VIADD R5, R5, 0x200 ;  /* 0x0000020005057836 */ /* 0x000fe20000000000 */
[----:B------:R-:W0:Y:S02]  /*0430*/  @P0 LDS R9, [R4] ;  /* 0x0000000004090984 */ /* 0x000e240000000800 */
[----:B------:R-:W-:Y:S02]  /*0440*/  ISETP.LT.AND P5, PT, R8, UR8, !P5 ;  /* 0x0000000808007c0c */ /* 0x000fe4000efa1270 */
[----:B------:R-:W-:-:S04]  /*0450*/  ISETP.GE.AND P6, PT, R5, UR8, PT ;  /* 0x0000000805007c0c */ /* 0x000fc8000bfc6270 */
[----:B------:R-:W-:Y:S02]  /*0460*/  P2R R8, PR, RZ, 0x40 ;  /* 0x00000040ff087803 */ /* 0x000fe40000000000 */
[----:B------:R-:W-:Y:S01]  /*0470*/  ISETP.NE.OR P6, PT, R7, RZ, P6 ;  /* 0x000000ff0700720c */ /* 0x000fe200037c5670 */
[----:B0-----:R-:W-:-:S05]  /*0480*/  @P0 IMAD.IADD R9, R6, 0x1, R9 ;  /* 0x0000000106090824 */ /* 0x001fca00078e0209 */
[----:B------:R-:W-:Y:S01]  /*0490*/  @P0 STS [R4], R9 ;  /* 0x0000000904000388 */ /* 0x000fe20000000800 */
[----:B------:R-:W-:Y:S06]  /*04a0*/  BAR.SYNC.DEFER_BLOCKING 0x0 ;  /* 0x0000000000007b1d */ /* 0x000fec0000010000 */
[----:B------:R-:W-:Y:S04]  /*04b0*/  @P1 LDS R6, [R4+0x40] ;  /* 0x0000400004061984 */ /* 0x000fe80000000800 */
[----:B------:R-:W0:Y:S02]  /*04c0*/  @P1 LDS R11, [R4] ;  /* 0x00000000040b1984 */ /* 0x000e240000000800 */
        /* <DEDUP_REMOVED lines=10> */
[----:B0-----:R-:W-:-:S05]  /*0570*/  @P3 IADD3 R11, PT, PT, R6, R11, RZ ;  /* 0x0000000b060b3210 */ /* 0x001fca0007ffe0ff */
        /* <DEDUP_REMOVED lines=12> */
[----:B------:R-:W-:Y:S04]  /*0640*/  @!P6 LDS R5, [UR4+0x800] ;  /* 0x00080004ff05e984 */ /* 0x000fe80008000800 */
[----:B------:R-:W0:Y:S02]  /*0650*/  @!P6 LDS R6, [R4] ;  /* 0x000000000406e984 */ /* 0x000e240000000800 */
[----:B0-----:R-:W-:-:S05]  /*0660*/  @!P6 IMAD.IADD R5, R5, 0x1, R6 ;  /* 0x000000010505e824 */ /* 0x001fca00078e0206 */
[----:B------:R0:W-:Y:S01]  /*0670*/  @!P6 STS [R4], R5 ;  /* 0x000000050400e388 */ /* 0x0001e20000000800 */
[----:B------:R-:W-:Y:S01]  /*0680*/  BAR.SYNC.DEFER_BLOCKING 0x0 ;  /* 0x0000000000007b1d */ /* 0x000fe20000010000 */
[----:B------:R-:W-:-:S13]  /*0690*/  ISETP.NE.AND P6, PT, R7, RZ, PT ;  /* 0x000000ff0700720c */ /* 0x000fda0003fc5270 */
[----:B0-----:R-:W-:Y:S05]  /*06a0*/  @P6 BRA `(.L_x_71) ;  /* 0x00000000002c6947 */ /* 0x001fea0003800000 */
[----:B------:R-:W-:Y:S01]  /*06b0*/  ISETP.NE.AND P6, PT, R8, RZ, PT ;  /* 0x000000ff0800720c */ /* 0x000fe20003fc5270 */
[----:B------:R-:W-:Y:S01]  /*06c0*/  LDS R9, [UR4] ;  /* 0x00000004ff097984 */ /* 0x000fe20008000800 */
[----:B------:R-:W0:Y:S11]  /*06d0*/  LDC.64 R6, c[0x0][0x390] ;  /* 0x0000e400ff067b82 */ /* 0x000e360000000a00 */
[----:B------:R-:W-:Y:S04]  /*06e0*/  @!P6 LDS R8, [R4] ;  /* 0x000000000408e984 */ /* 0x000fe80000000800 */
[----:B------:R-:W1:Y:S02]  /*06f0*/  @!P6 LDS R5, [UR4+0x800] ;  /* 0x00080004ff05e984 */ /* 0x000e640008000800 */
[----:B-1----:R-:W-:Y:S01]  /*0700*/  @!P6 IMAD.IADD R11, R8, 0x1, -R5 ;  /* 0x00000001080be824 */ /* 0x002fe200078e0a05 */
[----:B------:R-:W-:-:S04]  /*0710*/  SHF.R.S32.HI R5, RZ, 0xa, R0 ;  /* 0x0000000aff057819 */ /* 0x000fc80000011400 */
[----:B------:R1:W-:Y:S01]  /*0720*/  @!P6 STS [R4], R11 ;  /* 0x0000000b0400e388 */ /* 0x0003e20000000800 */
[----:B0-----:R-:W-:-:S03]  /*0730*/  IMAD.WIDE R6, R5, 0x4, R6 ;  /* 0x0000000405067825 */ /* 0x001fc600078e0206 */
[----:B------:R1:W-:Y:S04]  /*0740*/  @!P6 STS [UR4+0x800], R8 ;  /* 0x00080008ff00e988 */ /* 0x0003e80008000804 */
[----:B------:R1:W-:Y:S02]  /*0750*/  STG.E desc[UR6][R6.64+0x4], R9 ;  /* 0x0000040906007986 */ /* 0x0003e4000c101906 */
.L_x_71:
[----:B------:R-:W-:Y:S05]  /*0760*/  BSYNC.RECONVERGENT B0 ;  /* 0x0000000000007941 */ /* 0x000fea0003800200 */
.L_x_70:
[----:B------:R-:W-:Y:S01]  /*0770*/  BAR.SYNC.DEFER_BLOCKING 0x0 ;  /* 0x0000000000007b1d */ /* 0x000fe20000010000 */
[----:B------:R-:W-:-:S05]  /*0780*/  ISETP.NE.AND P6, PT, R10, RZ, PT ;  /* 0x000000ff0a00720c */ /* 0x000fca0003fc5270 */
[----:B------:R-:W0:Y:S04]  /*0790*/  @P5 LDS R5, [R4] ;  /* 0x0000000004055984 */ /* 0x000e280000000800 */
[----:B------:R-:W1:Y:S04]  /*07a0*/  @P5 LDS R0, [R4+0x400] ;  /* 0x0004000004005984 */ /* 0x000e680000000800 */
[----:B0-----:R-:W-:Y:S01]  /*07b0*/  @P5 STS [R4+0x400], R5 ;  /* 0x0004000504005388 */ /* 0x001fe20000000800 */
[----:B-1----:R-:W-:-:S05]  /*07c0*/  @P5 IMAD.IADD R7, R5, 0x1, -R0 ;  /* 0x0000000105075824 */ /* 0x002fca00078e0a00 */
[----:B------:R-:W-:Y:S01]  /*07d0*/  @P5 STS [R4], R7 ;  /* 0x0000000704005388 */ /* 0x000fe20000000800 */
        /* <DEDUP_REMOVED lines=12> */
[----:B-1----:R-:W-:-:S05]  /*08a0*/  @P3 IADD3 R5, PT, PT, R13, -R0, RZ ;  /* 0x800000000d053210 */ /* 0x002fca0007ffe0ff */
[----:B------:R-:W-:Y:S01]  /*08b0*/  @P3 STS [R4], R5 ;  /* 0x0000000504003388 */ /* 0x000fe20000000800 */
[----:B------:R-:W-:Y:S06]  /*08c0*/  BAR.SYNC.DEFER_BLOCKING 0x0 ;  /* 0x0000000000007b1d */ /* 0x000fec0000010000 */
[----:B------:R-:W0:Y:S04]  /*08d0*/  @P2 LDS R7, [R4] ;  /* 0x0000000004072984 */ /* 0x000e280000000800 */
[----:B------:R-:W1:Y:S04]  /*08e0*/  @P2 LDS R0, [R4+0x80] ;  /* 0x0000800004002984 */ /* 0x000e680000000800 */
[----:B0-----:R-:W-:Y:S01]  /*08f0*/  @P2 STS [R4+0x80], R7 ;  /* 0x0000800704002388 */ /* 0x001fe20000000800 */
[----:B-1----:R-:W-:-:S05]  /*0900*/  @P2 IMAD.IADD R9, R7, 0x1, -R0 ;  /* 0x0000000107092824 */ /* 0x002fca00078e0a00 */
        /* <DEDUP_REMOVED lines=32> */
[----:B------:R-:W0:Y:S04]  /*0b10*/  LDS R11, [R4] ;  /* 0x00000000040b7984 */ /* 0x000e280000000800 */
[----:B0-----:R-:W-:Y:S01]  /*0b20*/  STG.E desc[UR6][R2.64], R11 ;  /* 0x0000000b02007986 */ /* 0x001fe2000c101906 */
[----:B------:R-:W-:Y:S05]  /*0b30*/  EXIT ;  /* 0x000000000000794d */ /* 0x000fea0003800000 */
.L_x_72:
        /* <DEDUP_REMOVED lines=12> */
.L_x_120:


//--------------------- .text.fusedNextLayerCountDegrees --------------------------
	.section	.text.fusedNextLayerCountDegrees,"ax",@progbits
	.align	128
        .global         fusedNextLayerCountDegrees
        .type           fusedNextLayerCountDegrees,@function
        .size           fusedNextLayerCountDegrees,(.L_x_121 - fusedNextLayerCountDegrees)
        .other          fusedNextLayerCountDegrees,@"STO_CUDA_ENTRY STV_DEFAULT"
fusedNextLayerCountDegrees:
.text.fusedNextLayerCountDegrees:
        /* <DEDUP_REMOVED lines=9> */
[----:B------:R-:W1:Y:S07]  /*0090*/  LDCU.64 UR4, c[0x0][0x358] ;  /* 0x00006b00ff0477ac */ /* 0x000e6e0008000a00 */
[----:B------:R-:W2:Y:S01]  /*00a0*/  LDC.64 R6, c[0x0][0x3a0] ;  /* 0x0000e800ff067b82 */ /* 0x000ea20000000a00 */
[----:B0-----:R-:W-:-:S05]  /*00b0*/  IMAD.WIDE R4, R0, 0x4, R4 ;  /* 0x0000000400047825 */ /* 0x001fca00078e0204 */
[----:B-1----:R-:W2:Y:S02]  /*00c0*/  LDG.E.CONSTANT R19, desc[UR4][R4.64] ;  /* 0x0000000404137981 */ /* 0x002ea4000c1e9900 */
[----:B--2---:R-:W-:-:S06]  /*00d0*/  IMAD.WIDE R6, R19, 0x4, R6 ;  /* 0x0000000413067825 */ /* 0x004fcc00078e0206 */
[----:B------:R-:W2:Y:S01]  /*00e0*/  LDG.E.CONSTANT R7, desc[UR4][R6.64] ;  /* 0x0000000406077981 */ /* 0x000ea2000c1e9900 */
[----:B------:R-:W-:Y:S01]  /*00f0*/  BSSY.RECONVERGENT B1, `(.L_x_73) ;  /* 0x000006e000017945 */ /* 0x000fe20003800200 */
[----:B------:R-:W-:Y:S01]  /*0100*/  IMAD.MOV.U32 R2, RZ, RZ, RZ ;  /* 0x000000ffff027224 */ /* 0x000fe200078e00ff */
        /* <DEDUP_REMOVED lines=8> */
[----:B------:R-:W-:Y:S01]  /*0190*/  HFMA2 R2, -RZ, RZ, 0, 0 ;  /* 0x00000000ff027431 */ /* 0x000fe200000001ff */
[----:B------:R-:W-:Y:S01]  /*01a0*/  LOP3.LUT R4, R7, 0x3, RZ, 0xc0, !PT ;  /* 0x0000000307047812 */ /* 0x000fe200078ec0ff */
[----:B------:R-:W-:Y:S02]  /*01b0*/  IMAD.MOV.U32 R6, RZ, RZ, RZ ;  /* 0x000000ffff067224 */ /* 0x000fe400078e00ff */
[----:B-1----:R-:W-:-:S07]  /*01c0*/  VIADD R5, R5, 0x1 ;  /* 0x0000000105057836 */ /* 0x002fce0000000000 */
[----:B0-----:R-:W-:Y:S05]  /*01d0*/  @!P0 BRA `(.L_x_76) ;  /* 0x0000000400148947 */ /* 0x001fea0003800000 */
[----:B------:R-:W0:Y:S01]  /*01e0*/  LDC.64 R12, c[0x0][0x390] ;  /* 0x0000e400ff0c7b82 */ /* 0x000e220000000a00 */
[----:B------:R-:W-:Y:S01]  /*01f0*/  LOP3.LUT R6, R7, 0x7ffffffc, RZ, 0xc0, !PT ;  /* 0x7ffffffc07067812 */ /* 0x000fe200078ec0ff */
[----:B------:R-:W-:Y:S01]  /*0200*/  IMAD.MOV.U32 R2, RZ, RZ, RZ ;  /* 0x000000ffff027224 */ /* 0x000fe200078e00ff */
[----:B-----5:R-:W-:-:S03]  /*0210*/  MOV R7, R3 ;  /* 0x0000000300077202 */ /* 0x020fc60000000f00 */
[----:B------:R-:W-:Y:S02]  /*0220*/  IMAD.MOV R8, RZ, RZ, -R6 ;  /* 0x000000ffff087224 */ /* 0x000fe400078e0a06 */
[----:B------:R-:W1:Y:S01]  /*0230*/  LDC.64 R14, c[0x0][0x3b0] ;  /* 0x0000ec00ff0e7b82 */ /* 0x000e620000000a00 */
[----:B0-----:R-:W-:-:S04]  /*0240*/  IADD3 R12, P0, PT, R12, 0x8, RZ ;  /* 0x000000080c0c7810 */ /* 0x001fc80007f1e0ff */
[----:B------:R-:W-:-:S09]  /*0250*/  IADD3.X R13, PT, PT, RZ, R13, RZ, P0, !PT ;  /* 0x0000000dff0d7210 */ /* 0x000fd200007fe4ff */
.L_x_85:
[----:B--2---:R-:W-:-:S05]  /*0260*/  IMAD.WIDE R10, R7, 0x4, R12 ;  /* 0x00000004070a7825 */ /* 0x004fca00078e020c */
[----:B-1----:R-:W1:Y:S04]  /*0270*/  LDG.E.CONSTANT R25, desc[UR4][R10.64+-0x8] ;  /* 0xfffff8040a197981 */ /* 0x002e68000c1e9900 */
[----:B------:R-:W2:Y:S01]  /*0280*/  LDG.E.CONSTANT R9, desc[UR4][R10.64+-0x4] ;  /* 0xfffffc040a097981 */ /* 0x000ea2000c1e9900 */
[----:B-1----:R-:W-:-:S05]  /*0290*/  IMAD.WIDE R20, R25, 0x4, R14 ;  /* 0x0000000419147825 */ /* 0x002fca00078e020e */
[----:B------:R-:W3:Y:S01]  /*02a0*/  LDG.E R16, desc[UR4][R20.64] ;  /* 0x0000000414107981 */ /* 0x000ee2000c1e1900 */
[----:B------:R-:W-:Y:S01]  /*02b0*/  BSSY.RECONVERGENT B2, `(.L_x_77) ;  /* 0x000000b000027945 */ /* 0x000fe20003800200 */
[----:B---3--:R-:W-:Y:S01]  /*02c0*/  ISETP.NE.AND P0, PT, R16, 0x7fffffff, PT ;  /* 0x7fffffff1000780c */ /* 0x008fe20003f05270 */
[----:B--2---:R-:W-:-:S12]  /*02d0*/  IMAD.WIDE R16, R9, 0x4, R14 ;  /* 0x0000000409107825 */ /* 0x004fd800078e020e */
[----:B0-----:R-:W-:Y:S05]  /*02e0*/  @P0 BRA `(.L_x_78) ;  /* 0x00000000001c0947 */ /* 0x001fea0003800000 */
[----:B------:R-:W-:-:S06]  /*02f0*/  MOV R18, 0x7fffffff ;  /* 0x7fffffff00127802 */ /* 0x000fcc0000000f00 */
[----:B------:R-:W2:Y:S02]  /*0300*/  ATOMG.E.CAS.STRONG.GPU PT, R18, [R20], R18, R19 ;  /* 0x00000012141273a9 */ /* 0x000ea400001ee113 */
[----:B--2---:R-:W-:-:S13]  /*0310*/  ISETP.NE.AND P0, PT, R18, 0x7fffffff, PT ;  /* 0x7fffffff1200780c */ /* 0x004fda0003f05270 */
[----:B------:R-:W0:Y:S01]  /*0320*/  @!P0 LDC.64 R22, c[0x0][0x3a8] ;  /* 0x0000ea00ff168b82 */ /* 0x000e220000000a00 */
[----:B------:R-:W-:Y:S02]  /*0330*/  @!P0 VIADD R2, R2, 0x1 ;  /* 0x0000000102028836 */ /* 0x000fe40000000000 */
[----:B0-----:R-:W-:-:S05]  /*0340*/  @!P0 IMAD.WIDE R22, R25, 0x4, R22 ;  /* 0x0000000419168825 */ /* 0x001fca00078e0216 */
[----:B------:R0:W-:Y:S02]  /*0350*/  @!P0 STG.E desc[UR4][R22.64], R5 ;  /* 0x0000000516008986 */ /* 0x0001e4000c101904 */
.L_x_78:
[----:B------:R-:W-:Y:S05]  /*0360*/  BSYNC.RECONVERGENT B2 ;  /* 0x0000000000027941 */ /* 0x000fea0003800200 */
.L_x_77:
[----:B------:R-:W2:Y:S04]  /*0370*/  LDG.E R18, desc[UR4][R16.64] ;  /* 0x0000000410127981 */ /* 0x000ea8000c1e1900 */
[----:B------:R-:W3:Y:S01]  /*0380*/  LDG.E.CONSTANT R25, desc[UR4][R10.64] ;  /* 0x000000040a197981 */ /* 0x000ee2000c1e9900 */
[----:B------:R-:W-:Y:S01]  /*0390*/  BSSY.RECONVERGENT B2, `(.L_x_79) ;  /* 0x000000b000027945 */ /* 0x000fe20003800200 */
[----:B--2---:R-:W-:Y:S01]  /*03a0*/  ISETP.NE.AND P0, PT, R18, 0x7fffffff, PT ;  /* 0x7fffffff1200780c */ /* 0x004fe20003f05270 */
[----:B---3--:R-:W-:-:S12]  /*03b0*/  IMAD.WIDE R20, R25, 0x4, R14 ;  /* 0x0000000419147825 */ /* 0x008fd800078e020e */
[----:B------:R-:W-:Y:S05]  /*03c0*/  @P0 BRA `(.L_x_80) ;  /* 0x00000000001c0947 */ /* 0x000fea0003800000 */
[----:B------:R-:W-:-:S06]  /*03d0*/  MOV R18, 0x7fffffff ;  /* 0x7fffffff00127802 */ /* 0x000fcc0000000f00 */
[----:B------:R-:W2:Y:S02]  /*03e0*/  ATOMG.E.CAS.STRONG.GPU PT, R18, [R16], R18, R19 ;  /* 0x00000012101273a9 */ /* 0x000ea400001ee113 */
[----:B--2---:R-:W-:-:S13]  /*03f0*/  ISETP.NE.AND P0, PT, R18, 0x7fffffff, PT ;  /* 0x7fffffff1200780c */ /* 0x004fda0003f05270 */
[----:B0-----:R-:W0:Y:S01]  /*0400*/  @!P0 LDC.64 R22, c[0x0][0x3a8] ;  /* 0x0000ea00ff168b82 */ /* 0x001e220000000a00 */
[----:B------:R-:W-:Y:S02]  /*0410*/  @!P0 VIADD R2, R2, 0x1 ;  /* 0x0000000102028836 */ /* 0x000fe40000000000 */
[----:B0-----:R-:W-:-:S05]  /*0420*/  @!P0 IMAD.WIDE R22, R9, 0x4, R22 ;  /* 0x0000000409168825 */ /* 0x001fca00078e0216 */
[----:B------:R1:W-:Y:S02]  /*0430*/  @!P0 STG.E desc[UR4][R22.64], R5 ;  /* 0x0000000516008986 */ /* 0x0003e4000c101904 */
.L_x_80:
[----:B------:R-:W-:Y:S05]  /*0440*/  BSYNC.RECONVERGENT B2 ;  /* 0x0000000000027941 */ /* 0x000fea0003800200 */
.L_x_79:
        /* <DEDUP_REMOVED lines=9> */
[----:B------:R-:W2:Y:S01]  /*04e0*/  @!P0 LDC.64 R10, c[0x0][0x3a8] ;  /* 0x0000ea00ff0a8b82 */ /* 0x000ea20000000a00 */
[----:B------:R-:W-:Y:S02]  /*04f0*/  @!P0 VIADD R2, R2, 0x1 ;  /* 0x0000000102028836 */ /* 0x000fe40000000000 */
[----:B--2---:R-:W-:-:S05]  /*0500*/  @!P0 IMAD.WIDE R10, R25, 0x4, R10 ;  /* 0x00000004190a8825 */ /* 0x004fca00078e020a */
[----:B------:R2:W-:Y:S02]  /*0510*/  @!P0 STG.E desc[UR4][R10.64], R5 ;  /* 0x000000050a008986 */ /* 0x0005e4000c101904 */
.L_x_82:
[----:B------:R-:W-:Y:S05]  /*0520*/  BSYNC.RECONVERGENT B2 ;  /* 0x0000000000027941 */ /* 0x000fea0003800200 */
.L_x_81:
[----:B--2---:R-:W2:Y:S01]  /*0530*/  LDG.E R10, desc[UR4][R16.64] ;  /* 0x00000004100a7981 */ /* 0x004ea2000c1e1900 */
[----:B------:R-:W-:Y:S01]  /*0540*/  IADD3 R8, PT, PT, R8, 0x4, RZ ;  /* 0x0000000408087810 */ /* 0x000fe20007ffe0ff */
[----:B------:R-:W-:Y:S03]  /*0550*/  BSSY.RECONVERGENT B2, `(.L_x_83) ;  /* 0x000000b000027945 */ /* 0x000fe60003800200 */
[----:B------:R-:W-:Y:S02]  /*0560*/  ISETP.NE.AND P0, PT, R8, RZ, PT ;  /* 0x000000ff0800720c */ /* 0x000fe40003f05270 */
[----:B--2---:R-:W-:-:S13]  /*0570*/  ISETP.NE.AND P1, PT, R10, 0x7fffffff, PT ;  /* 0x7fffffff0a00780c */ /* 0x004fda0003f25270 */
[----:B------:R-:W-:Y:S05]  /*0580*/  @P1 BRA `(.L_x_84) ;  /* 0x00000000001c1947 */ /* 0x000fea0003800000 */
[----:B------:R-:W-:-:S05]  /*0590*/  IMAD.MOV.U32 R18, RZ, RZ, 0x7fffffff ;  /* 0x7fffffffff127424 */ /* 0x000fca00078e00ff */
[----:B------:R-:W2:Y:S02]  /*05a0*/  ATOMG.E.CAS.STRONG.GPU PT, R16, [R16], R18, R19 ;  /* 0x00000012101073a9 */ /* 0x000ea400001ee113 */
[----:B--2---:R-:W-:-:S13]  /*05b0*/  ISETP.NE.AND P1, PT, R16, 0x7fffffff, PT ;  /* 0x7fffffff1000780c */ /* 0x004fda0003f25270 */
[----:B------:R-:W2:Y:S01]  /*05c0*/  @!P1 LDC.64 R10, c[0x0][0x3a8] ;  /* 0x0000ea00ff0a9b82 */ /* 0x000ea20000000a00 */
[----:B------:R-:W-:Y:S01]  /*05d0*/  @!P1 IADD3 R2, PT, PT, R2, 0x1, RZ ;  /* 0x0000000102029810 */ /* 0x000fe20007ffe0ff */
[----:B--2---:R-:W-:-:S05]  /*05e0*/  @!P1 IMAD.WIDE R10, R9, 0x4, R10 ;  /* 0x00000004090a9825 */ /* 0x004fca00078e020a */
[----:B------:R2:W-:Y:S02]  /*05f0*/  @!P1 STG.E desc[UR4][R10.64], R5 ;  /* 0x000000050a009986 */ /* 0x0005e4000c101904 */
.L_x_84:
[----:B------:R-:W-:Y:S05]  /*0600*/  BSYNC.RECONVERGENT B2 ;  /* 0x0000000000027941 */ /* 0x000fea0003800200 */
.L_x_83:
[----:B------:R-:W-:Y:S01]  /*0610*/  VIADD R7, R7, 0x4 ;  /* 0x0000000407077836 */ /* 0x000fe20000000000 */
[----:B------:R-:W-:Y:S06]  /*0620*/  @P0 BRA `(.L_x_85) ;  /* 0xfffffffc000c0947 */ /* 0x000fec000383ffff */
.L_x_76:
[----:B------:R-:W-:Y:S05]  /*0630*/  BSYNC.RECONVERGENT B0 ;  /* 0x0000000000007941 */ /* 0x000fea0003800200 */
.L_x_75:
[----:B------:R-:W-:-:S13]  /*0640*/  ISETP.NE.AND P0, PT, R4, RZ, PT ;  /* 0x000000ff0400720c */ /* 0x000fda0003f05270 */
[----:B------:R-:W-:Y:S05]  /*0650*/  @!P0 BRA `(.L_x_74) ;  /* 0x00000000005c8947 */ /* 0x000fea0003800000 */
[----:B--2---:R-:W2:Y:S01]  /*0660*/  LDC.64 R10, c[0x0][0x3b0] ;  /* 0x0000ec00ff0a7b82 */ /* 0x004ea20000000a00 */
[----:B-----5:R-:W-:Y:S01]  /*0670*/  IADD3 R3, PT, PT, R3, R6, RZ ;  /* 0x0000000603037210 */ /* 0x020fe20007ffe0ff */
[----:B------:R-:W-:-:S06]  /*0680*/  IMAD.MOV R4, RZ, RZ, -R4 ;  /* 0x000000ffff047224 */ /* 0x000fcc00078e0a04 */
[----:B------:R-:W3:Y:S02]  /*0690*/  LDC.64 R8, c[0x0][0x390] ;  /* 0x0000e400ff087b82 */ /* 0x000ee40000000a00 */
.L_x_88:
[----:B--23--:R-:W-:-:S05]  /*06a0*/  IMAD.WIDE R6, R3, 0x4, R8 ;  /* 0x0000000403067825 */ /* 0x00cfca00078e0208 */
[----:B------:R-:W2:Y:S02]  /*06b0*/  LDG.E.CONSTANT R15, desc[UR4][R6.64] ;  /* 0x00000004060f7981 */ /* 0x000ea4000c1e9900 */
[----:B--2---:R-:W-:-:S05]  /*06c0*/  IMAD.WIDE R12, R15, 0x4, R10 ;  /* 0x000000040f0c7825 */ /* 0x004fca00078e020a */
[----:B------:R-:W2:Y:S01]  /*06d0*/  LDG.E R14, desc[UR4][R12.64] ;  /* 0x000000040c0e7981 */ /* 0x000ea2000c1e1900 */
        /* <DEDUP_REMOVED lines=12> */
.L_x_87:
[----:B------:R-:W-:Y:S05]  /*07a0*/  BSYNC.RECONVERGENT B0 ;  /* 0x0000000000007941 */ /* 0x000fea0003800200 */
.L_x_86:
[----:B------:R-:W-:Y:S01]  /*07b0*/  VIADD R3, R3, 0x1 ;  /* 0x0000000103037836 */ /* 0x000fe20000000000 */
[----:B------:R-:W-:Y:S06]  /*07c0*/  @P0 BRA `(.L_x_88) ;  /* 0xfffffffc00b40947 */ /* 0x000fec000383ffff */
.L_x_74:
[----:B------:R-:W-:Y:S05]  /*07d0*/  BSYNC.RECONVERGENT B1 ;  /* 0x0000000000017941 */ /* 0x000fea0003800200 */
.L_x_73:
[----:B012---:R-:W0:Y:S02]  /*07e0*/  LDC.64 R4, c[0x0][0x3b8] ;  /* 0x0000ee00ff047b82 */ /* 0x007e240000000a00 */
[----:B0-----:R-:W-:-:S05]  /*07f0*/  IMAD.WIDE R4, R0, 0x4, R4 ;  /* 0x0000000400047825 */ /* 0x001fca00078e0204 */
[----:B------:R-:W-:Y:S01]  /*0800*/  STG.E desc[UR4][R4.64], R2 ;  /* 0x0000000204007986 */ /* 0x000fe2000c101904 */
[----:B------:R-:W-:Y:S05]  /*0810*/  EXIT ;  /* 0x000000000000794d */ /* 0x000fea0003800000 */
.L_x_89:
        /* <DEDUP_REMOVED lines=14> */
.L_x_121:


//--------------------- .text.countDegrees        --------------------------
	.section	.text.countDegrees,"ax",@progbits
	.align	128
        .global         countDegrees
        .type           countDegrees,@function
        .size           countDegrees,(.L_x_122 - countDegrees)
        .other          countDegrees,@"STO_CUDA_ENTRY STV_DEFAULT"
countDegrees:
.text.countDegrees:
        /* <DEDUP_REMOVED lines=12> */
[----:B-1----:R-:W2:Y:S02]  /*00c0*/  LDG.E R2, desc[UR4][R4.64] ;  /* 0x0000000404027981 */ /* 0x002ea4000c1e1900 */
[----:B--2---:R-:W-:-:S05]  /*00d0*/  IMAD.WIDE R6, R2, 0x4, R6 ;  /* 0x0000000402067825 */ /* 0x004fca00078e0206 */
[----:B------:R-:W2:Y:S01]  /*00e0*/  LDG.E R3, desc[UR4][R6.64] ;  /* 0x0000000406037981 */ /* 0x000ea2000c1e1900 */
[----:B------:R-:W-:Y:S01]  /*00f0*/  BSSY.RECONVERGENT B0, `(.L_x_90) ;  /* 0x000011c000007945 */ /* 0x000fe20003800200 */
[----:B------:R-:W-:Y:S01]  /*0100*/  IMAD.MOV.U32 R10, RZ, RZ, RZ ;  /* 0x000000ffff0a7224 */ /* 0x000fe200078e00ff */
[----:B--2---:R-:W-:-:S13]  /*0110*/  ISETP.GE.AND P0, PT, R3, 0x1, PT ;  /* 0x000000010300780c */ /* 0x004fda0003f06270 */
[----:B------:R-:W-:Y:S05]  /*0120*/  @!P0 BRA `(.L_x_91) ;  /* 0x0000001000608947 */ /* 0x000fea0003800000 */
[----:B------:R-:W0:Y:S02]  /*0130*/  LDC.64 R4, c[0x0][0x388] ;  /* 0x0000e200ff047b82 */ /* 0x000e240000000a00 */
[----:B0-----:R-:W-:-:S06]  /*0140*/  IMAD.WIDE R4, R2, 0x4, R4 ;  /* 0x0000000402047825 */ /* 0x001fcc00078e0204 */
[----:B------:R0:W5:Y:S01]  /*0150*/  LDG.E R4, desc[UR4][R4.64] ;  /* 0x0000000404047981 */ /* 0x000162000c1e1900 */
[C---:B------:R-:W-:Y:S01]  /*0160*/  ISETP.GE.U32.AND P0, PT, R3.reuse, 0x10, PT ;  /* 0x000000100300780c */ /* 0x040fe20003f06070 */
[----:B------:R-:W-:Y:S01]  /*0170*/  BSSY.RECONVERGENT B1, `(.L_x_92) ;  /* 0x000008e000017945 */ /* 0x000fe20003800200 */
[----:B------:R-:W-:Y:S01]  /*0180*/  LOP3.LUT R6, R3, 0xf, RZ, 0xc0, !PT ;  /* 0x0000000f03067812 */ /* 0x000fe200078ec0ff */
[----:B------:R-:W-:-:S03]  /*0190*/  IMAD.MOV.U32 R10, RZ, RZ, RZ ;  /* 0x000000ffff0a7224 */ /* 0x000fc600078e00ff */
[----:B------:R-:W-:-:S07]  /*01a0*/  ISETP.NE.AND P5, PT, R6, RZ, PT ;  /* 0x000000ff0600720c */ /* 0x000fce0003fa5270 */
[----:B0-----:R-:W-:Y:S06]  /*01b0*/  @!P0 BRA `(.L_x_93) ;  /* 0x0000000800248947 */ /* 0x001fec0003800000 */
[----:B------:R-:W-:Y:S01]  /*01c0*/  LOP3.LUT R5, R3, 0x7ffffff0, RZ, 0xc0, !PT ;  /* 0x7ffffff003057812 */ /* 0x000fe200078ec0ff */
[----:B------:R-:W-:-:S04]  /*01d0*/  HFMA2 R10, -RZ, RZ, 0, 0 ;  /* 0x00000000ff0a7431 */ /* 0x000fc800000001ff */
[----:B------:R-:W-:-:S07]  /*01e0*/  IMAD.MOV R5, RZ, RZ, -R5 ;  /* 0x000000ffff057224 */ /* 0x000fce00078e0a05 */
.L_x_94:
[----:B------:R-:W0:Y:S08]  /*01f0*/  LDC.64 R12, c[0x0][0x380] ;  /* 0x0000e000ff0c7b82 */ /* 0x000e300000000a00 */
[----:B------:R-:W1:Y:S01]  /*0200*/  LDC.64 R14, c[0x0][0x398] ;  /* 0x0000e600ff0e7b82 */ /* 0x000e620000000a00 */
[----:B0----5:R-:W-:-:S05]  /*0210*/  IMAD.WIDE R12, R4, 0x4, R12 ;  /* 0x00000004040c7825 */ /* 0x021fca00078e020c */
[----:B------:R-:W1:Y:S04]  /*0220*/  LDG.E R18, desc[UR4][R12.64] ;  /* 0x000000040c127981 */ /* 0x000e68000c1e1900 */
[----:B------:R-:W2:Y:S04]  /*0230*/  LDG.E R22, desc[UR4][R12.64+0x4] ;  /* 0x000004040c167981 */ /* 0x000ea8000c1e1900 */
[----:B------:R-:W3:Y:S04]  /*0240*/  LDG.E R11, desc[UR4][R12.64+0x8] ;  /* 0x000008040c0b7981 */ /* 0x000ee8000c1e1900 */
[----:B------:R-:W4:Y:S04]  /*0250*/  LDG.E R17, desc[UR4][R12.64+0xc] ;  /* 0x00000c040c117981 */ /* 0x000f28000c1e1900 */
[----:B------:R-:W4:Y:S04]  /*0260*/  LDG.E R16, desc[UR4][R12.64+0x10] ;  /* 0x000010040c107981 */ /* 0x000f28000c1e1900 */
[----:B------:R-:W4:Y:S04]  /*0270*/  LDG.E R21, desc[UR4][R12.64+0x14] ;  /* 0x000014040c157981 */ /* 0x000f28000c1e1900 */
[----:B------:R-:W4:Y:S01]  /*0280*/  LDG.E R7, desc[UR4][R12.64+0x1c] ;  /* 0x00001c040c077981 */ /* 0x000f22000c1e1900 */
[----:B-1----:R-:W-:-:S04]  /*0290*/  IMAD.WIDE R8, R18, 0x4, R14 ;  /* 0x0000000412087825 */ /* 0x002fc800078e020e */
[--C-:B--2---:R-:W-:Y:S01]  /*02a0*/  IMAD.WIDE R24, R22, 0x4, R14.reuse ;  /* 0x0000000416187825 */ /* 0x104fe200078e020e */
[----:B------:R4:W2:Y:S03]  /*02b0*/  LDG.E R19, desc[UR4][R8.64] ;  /* 0x0000000408137981 */ /* 0x0008a6000c1e1900 */
[--C-:B---3--:R-:W-:Y:S02]  /*02c0*/  IMAD.WIDE R26, R11, 0x4, R14.reuse ;  /* 0x000000040b1a7825 */ /* 0x108fe400078e020e */
[----:B------:R-:W3:Y:S02]  /*02d0*/  LDG.E R24, desc[UR4][R24.64] ;  /* 0x0000000418187981 */ /* 0x000ee4000c1e1900 */
[--C-:B----4-:R-:W-:Y:S02]  /*02e0*/  IMAD.WIDE R8, R17, 0x4, R14.reuse ;  /* 0x0000000411087825 */ /* 0x110fe400078e020e */
[----:B------:R-:W4:Y:S04]  /*02f0*/  LDG.E R25, desc[UR4][R26.64] ;  /* 0x000000041a197981 */ /* 0x000f28000c1e1900 */
[----:B------:R0:W4:Y:S04]  /*0300*/  LDG.E R28, desc[UR4][R8.64] ;  /* 0x00000004081c7981 */ /* 0x000128000c1e1900 */
[----:B------:R-:W4:Y:S01]  /*0310*/  LDG.E R26, desc[UR4][R12.64+0x18] ;  /* 0x000018040c1a7981 */ /* 0x000f22000c1e1900 */
[----:B0-----:R-:W-:-:S05]  /*0320*/  IMAD.WIDE R8, R16, 0x4, R14 ;  /* 0x0000000410087825 */ /* 0x001fca00078e020e */
[----:B------:R0:W4:Y:S01]  /*0330*/  LDG.E R20, desc[UR4][R8.64] ;  /* 0x0000000408147981 */ /* 0x000122000c1e1900 */
[----:B------:R-:W-:Y:S02]  /*0340*/  VIADD R29, R4, 0x1 ;  /* 0x00000001041d7836 */ /* 0x000fe40000000000 */
[----:B0-----:R-:W-:-:S05]  /*0350*/  IMAD.WIDE R8, R21, 0x4, R14 ;  /* 0x0000000415087825 */ /* 0x001fca00078e020e */
[----:B------:R0:W4:Y:S01]  /*0360*/  LDG.E R23, desc[UR4][R8.64] ;  /* 0x0000000408177981 */ /* 0x000122000c1e1900 */
[----:B------:R-:W-:Y:S02]  /*0370*/  IADD3 R27, PT, PT, R10, 0x1, RZ ;  /* 0x000000010a1b7810 */ /* 0x000fe40007ffe0ff */
[----:B--2---:R-:W-:Y:S02]  /*0380*/  ISETP.NE.AND P4, PT, R4, R19, PT ;  /* 0x000000130400720c */ /* 0x004fe40003f85270 */
[----:B---3--:R-:W-:Y:S02]  /*0390*/  ISETP.NE.AND P3, PT, R24, R29, PT ;  /* 0x0000001d1800720c */ /* 0x008fe40003f65270 */
[----:B------:R-:W-:Y:S02]  /*03a0*/  IADD3 R24, PT, PT, R4, 0x2, RZ ;  /* 0x0000000204187810 */ /* 0x000fe40007ffe0ff */
[----:B------:R-:W-:Y:S02]  /*03b0*/  ISETP.NE.AND P4, PT, R18, R2, !P4 ;  /* 0x000000021200720c */ /* 0x000fe40006785270 */
[----:B----4-:R-:W-:Y:S01]  /*03c0*/  ISETP.NE.AND P2, PT, R25, R24, PT ;  /* 0x000000181900720c */ /* 0x010fe20003f45270 */
[----:B------:R-:W-:-:S02]  /*03d0*/  VIADD R25, R4, 0x4 ;  /* 0x0000000404197836 */ /* 0x000fc40000000000 */
[----:B------:R-:W-:Y:S02]  /*03e0*/  VIADD R19, R4, 0x3 ;  /* 0x0000000304137836 */ /* 0x000fe40000000000 */
[----:B0-----:R-:W-:-:S03]  /*03f0*/  IMAD.WIDE R8, R26, 0x4, R14 ;  /* 0x000000041a087825 */ /* 0x001fc600078e020e */
[----:B------:R-:W-:Y:S01]  /*0400*/  ISETP.NE.AND P1, PT, R28, R19, PT ;  /* 0x000000131c00720c */ /* 0x000fe20003f25270 */
[----:B------:R-:W2:Y:S01]  /*0410*/  LDG.E R24, desc[UR4][R12.64+0x20] ;  /* 0x000020040c187981 */ /* 0x000ea2000c1e1900 */
[----:B------:R-:W-:-:S03]  /*0420*/  ISETP.NE.AND P0, PT, R20, R25, PT ;  /* 0x000000191400720c */ /* 0x000fc60003f05270 */
[----:B------:R-:W3:Y:S04]  /*0430*/  LDG.E R25, desc[UR4][R8.64] ;  /* 0x0000000408197981 */ /* 0x000ee8000c1e1900 */
[----:B------:R-:W4:Y:S01]  /*0440*/  LDG.E R20, desc[UR4][R12.64+0x28] ;  /* 0x000028040c147981 */ /* 0x000f22000c1e1900 */
[----:B------:R-:W-:-:S04]  /*0450*/  IMAD.WIDE R18, R7, 0x4, R14 ;  /* 0x0000000407127825 */ /* 0x000fc800078e020e */
[----:B------:R-:W-:Y:S01]  /*0460*/  @!P4 IMAD.MOV R27, RZ, RZ, R10 ;  /* 0x000000ffff1bc224 */ /* 0x000fe200078e020a */
[----:B------:R-:W2:Y:S04]  /*0470*/  LDG.E R8, desc[UR4][R12.64+0x34] ;  /* 0x000034040c087981 */ /* 0x000ea8000c1e1900 */
[----:B------:R-:W2:Y:S04]  /*0480*/  LDG.E R10, desc[UR4][R12.64+0x30] ;  /* 0x000030040c0a7981 */ /* 0x000ea8000c1e1900 */
[----:B------:R-:W2:Y:S01]  /*0490*/  LDG.E R18, desc[UR4][R18.64] ;  /* 0x0000000412127981 */ /* 0x000ea2000c1e1900 */
[----:B------:R-:W-:-:S02]  /*04a0*/  ISETP.NE.AND P3, PT, R22, R2, !P3 ;  /* 0x000000021600720c */ /* 0x000fc40005f65270 */
[-C--:B------:R-:W-:Y:S01]  /*04b0*/  ISETP.NE.AND P2, PT, R11, R2.reuse, !P2 ;  /* 0x000000020b00720c */ /* 0x080fe20005745270 */
[----:B------:R-:W-:Y:S01]  /*04c0*/  VIADD R11, R27, 0x1 ;  /* 0x000000011b0b7836 */ /* 0x000fe20000000000 */
[-C--:B------:R-:W-:Y:S01]  /*04d0*/  ISETP.NE.AND P1, PT, R17, R2.reuse, !P1 ;  /* 0x000000021100720c */ /* 0x080fe20004f25270 */
[----:B------:R-:W2:Y:S01]  /*04e0*/  LDG.E R9, desc[UR4][R12.64+0x2c] ;  /* 0x00002c040c097981 */ /* 0x000ea2000c1e1900 */
[----:B------:R-:W-:Y:S02]  /*04f0*/  ISETP.NE.AND P0, PT, R16, R2, !P0 ;  /* 0x000000021000720c */ /* 0x000fe40004705270 */
[----:B------:R-:W-:Y:S01]  /*0500*/  IADD3 R16, PT, PT, R4, 0x5, RZ ;  /* 0x0000000504107810 */ /* 0x000fe20007ffe0ff */
[----:B------:R-:W2:Y:S04]  /*0510*/  LDG.E R19, desc[UR4][R12.64+0x24] ;  /* 0x000024040c137981 */ /* 0x000ea8000c1e1900 */
[----:B------:R-:W-:-:S02]  /*0520*/  @!P3 IADD3 R11, PT, PT, R27, RZ, RZ ;  /* 0x000000ff1b0bb210 */ /* 0x000fc40007ffe0ff */
[----:B------:R-:W2:Y:S03]  /*0530*/  LDG.E R27, desc[UR4][R12.64+0x3c] ;  /* 0x00003c040c1b7981 */ /* 0x000ea6000c1e1900 */
[----:B------:R-:W-:Y:S02]  /*0540*/  VIADD R17, R11, 0x1 ;  /* 0x000000010b117836 */ /* 0x000fe40000000000 */
[----:B------:R-:W-:Y:S01]  /*0550*/  @!P2 IMAD.MOV R17, RZ, RZ, R11 ;  /* 0x000000ffff11a224 */ /* 0x000fe200078e020b */
[----:B------:R-:W-:-:S03]  /*0560*/  ISETP.NE.AND P2, PT, R23, R16, PT ;  /* 0x000000101700720c */ /* 0x000fc60003f45270 */
[----:B------:R-:W-:Y:S02]  /*0570*/  VIADD R11, R17, 0x1 ;  /* 0x00000001110b7836 */ /* 0x000fe40000000000 */
[----:B------:R-:W-:Y:S01]  /*0580*/  @!P1 IMAD.MOV R11, RZ, RZ, R17 ;  /* 0x000000ffff0b9224 */ /* 0x000fe200078e0211 */
[----:B------:R-:W-:Y:S02]  /*0590*/  ISETP.NE.AND P1, PT, R21, R2, !P2 ;  /* 0x000000021500720c */ /* 0x000fe40005725270 */
[----:B------:R-:W-:Y:S02]  /*05a0*/  IADD3 R16, PT, PT, R4, 0x6, RZ ;  /* 0x0000000604107810 */ /* 0x000fe40007ffe0ff */
[----:B------:R-:W-:Y:S01]  /*05b0*/  IADD3 R17, PT, PT, R11, 0x1, RZ ;  /* 0x000000010b117810 */ /* 0x000fe20007ffe0ff */
[----:B------:R-:W-:-:S04]  /*05c0*/  @!P0 IMAD.MOV R17, RZ, RZ, R11 ;  /* 0x000000ffff118224 */ /* 0x000fc800078e020b */
[----:B------:R-:W-:-:S04]  /*05d0*/  VIADD R23, R17, 0x1 ;  /* 0x0000000111177836 */ /* 0x000fc80000000000 */
[----:B------:R-:W-:Y:S02]  /*05e0*/  @!P1 IMAD.MOV R23, RZ, RZ, R17 ;  /* 0x000000ffff179224 */ /* 0x000fe400078e0211 */
[----:B------:R-:W-:Y:S01]  /*05f0*/  VIADD R11, R4, 0x7 ;  /* 0x00000007040b7836 */ /* 0x000fe20000000000 */
[----:B---3--:R-:W-:Y:S01]  /*0600*/  ISETP.NE.AND P0, PT, R25, R16, PT ;  /* 0x000000101900720c */ /* 0x008fe20003f05270 */
[----:B----4-:R-:W-:-:S05]  /*0610*/  IMAD.WIDE R16, R20, 0x4, R14 ;  /* 0x0000000414107825 */ /* 0x010fca00078e020e */
[----:B------:R2:W3:Y:S02]  /*0620*/  LDG.E R22, desc[UR4][R16.64] ;  /* 0x0000000410167981 */ /* 0x0004e4000c1e1900 */
[----:B--2---:R-:W-:Y:S01]  /*0630*/  IMAD.WIDE R16, R10, 0x4, R14 ;  /* 0x000000040a107825 */ /* 0x004fe200078e020e */
[----:B------:R-:W-:-:S04]  /*0640*/  ISETP.NE.AND P1, PT, R18, R11, PT ;  /* 0x0000000b1200720c */ /* 0x000fc80003f25270 */
[----:B------:R0:W2:Y:S02]  /*0650*/  LDG.E R18, desc[UR4][R16.64] ;  /* 0x0000000410127981 */ /* 0x0000a4000c1e1900 */
[----:B0-----:R-:W-:-:S06]  /*0660*/  IMAD.WIDE R16, R8, 0x4, R14 ;  /* 0x0000000408107825 */ /* 0x001fcc00078e020e */
[----:B------:R-:W4:Y:S04]  /*0670*/  LDG.E R16, desc[UR4][R16.64] ;  /* 0x0000000410107981 */ /* 0x000f28000c1e1900 */
[----:B------:R-:W3:Y:S01]  /*0680*/  LDG.E R17, desc[UR4][R12.64+0x38] ;  /* 0x000038040c117981 */ /* 0x000ee2000c1e1900 */
[----:B------:R-:W-:-:S05]  /*0690*/  IMAD.WIDE R30, R24, 0x4, R14 ;  /* 0x00000004181e7825 */ /* 0x000fca00078e020e */
[----:B------:R-:W2:Y:S01]  /*06a0*/  LDG.E R25, desc[UR4][R30.64] ;  /* 0x000000041e197981 */ /* 0x000ea2000c1e1900 */
[----:B------:R-:W-:-:S05]  /*06b0*/  IMAD.WIDE R28, R19, 0x4, R14 ;  /* 0x00000004131c7825 */ /* 0x000fca00078e020e */
[----:B------:R0:W4:Y:S02]  /*06c0*/  LDG.E R21, desc[UR4][R28.64] ;  /* 0x000000041c157981 */ /* 0x000124000c1e1900 */
[----:B0-----:R-:W-:-:S05]  /*06d0*/  IMAD.WIDE R28, R9, 0x4, R14 ;  /* 0x00000004091c7825 */ /* 0x001fca00078e020e */
[----:B------:R0:W4:Y:S01]  /*06e0*/  LDG.E R11, desc[UR4][R28.64] ;  /* 0x000000041c0b7981 */ /* 0x000122000c1e1900 */
[-C--:B------:R-:W-:Y:S02]  /*06f0*/  ISETP.NE.AND P0, PT, R26, R2.reuse, !P0 ;  /* 0x000000021a00720c */ /* 0x080fe40004705270 */
[----:B------:R-:W-:Y:S01]  /*0700*/  ISETP.NE.AND P1, PT, R7, R2, !P1 ;  /* 0x000000020700720c */ /* 0x000fe20004f25270 */
[----:B------:R-:W-:Y:S01]  /*0710*/  VIADD R7, R23, 0x1 ;  /* 0x0000000117077836 */ /* 0x000fe20000000000 */
[----:B0-----:R-:W-:Y:S01]  /*0720*/  IADD3 R28, PT, PT, R4, 0x8, RZ ;  /* 0x00000008041c7810 */ /* 0x001fe20007ffe0ff */
[----:B---3--:R-:W-:-:S05]  /*0730*/  IMAD.WIDE R12, R17, 0x4, R14 ;  /* 0x00000004110c7825 */ /* 0x008fca00078e020e */
[----:B------:R0:W3:Y:S01]  /*0740*/  LDG.E R26, desc[UR4][R12.64] ;  /* 0x000000040c1a7981 */ /* 0x0000e2000c1e1900 */
[----:B------:R-:W-:-:S06]  /*0750*/  IMAD.WIDE R14, R27, 0x4, R14 ;  /* 0x000000041b0e7825 */ /* 0x000fcc00078e020e */
[----:B------:R1:W3:Y:S01]  /*0760*/  LDG.E R14, desc[UR4][R14.64] ;  /* 0x000000040e0e7981 */ /* 0x0002e2000c1e1900 */
[----:B--2---:R-:W-:Y:S01]  /*0770*/  ISETP.NE.AND P2, PT, R25, R28, PT ;  /* 0x0000001c1900720c */ /* 0x004fe20003f45270 */
[----:B------:R-:W-:-:S03]  /*0780*/  @!P0 IMAD.MOV R7, RZ, RZ, R23 ;  /* 0x000000ffff078224 */ /* 0x000fc600078e0217 */
[----:B------:R-:W-:Y:S02]  /*0790*/  ISETP.NE.AND P0, PT, R24, R2, !P2 ;  /* 0x000000021800720c */ /* 0x000fe40005705270 */
[C---:B------:R-:W-:Y:S01]  /*07a0*/  IADD3 R24, PT, PT, R4.reuse, 0x9, RZ ;  /* 0x0000000904187810 */ /* 0x040fe20007ffe0ff */
[----:B------:R-:W-:Y:S02]  /*07b0*/  VIADD R23, R7, 0x1 ;  /* 0x0000000107177836 */ /* 0x000fe40000000000 */
[----:B------:R-:W-:Y:S01]  /*07c0*/  @!P1 IMAD.MOV R23, RZ, RZ, R7 ;  /* 0x000000ffff179224 */ /* 0x000fe200078e0207 */
[----:B----4-:R-:W-:Y:S02]  /*07d0*/  ISETP.NE.AND P2, PT, R21, R24, PT ;  /* 0x000000181500720c */ /* 0x010fe40003f45270 */
[----:B------:R-:W-:Y:S02]  /*07e0*/  IADD3 R7, PT, PT, R4, 0xa, RZ ;  /* 0x0000000a04077810 */ /* 0x000fe40007ffe0ff */
[----:B------:R-:W-:-:S02]  /*07f0*/  ISETP.NE.AND P1, PT, R19, R2, !P2 ;  /* 0x000000021300720c */ /* 0x000fc40005725270 */
[----:B------:R-:W-:Y:S01]  /*0800*/  ISETP.NE.AND P2, PT, R22, R7, PT ;  /* 0x000000071600720c */ /* 0x000fe20003f45270 */
[----:B0-----:R-:W-:Y:S01]  /*0810*/  VIADD R13, R23, 0x1 ;  /* 0x00000001170d7836 */ /* 0x001fe20000000000 */
[----:B------:R-:W-:Y:S01]  /*0820*/  IADD3 R12, PT, PT, R4, 0xb, RZ ;  /* 0x0000000b040c7810 */ /* 0x000fe20007ffe0ff */
[----:B------:R-:W-:Y:S01]  /*0830*/  @!P0 IMAD.MOV R13, RZ, RZ, R23 ;  /* 0x000000ffff0d8224 */ /* 0x000fe200078e0217 */
[----:B------:R-:W-:Y:S02]  /*0840*/  ISETP.NE.AND P0, PT, R20, R2, !P2 ;  /* 0x000000021400720c */ /* 0x000fe40005705270 */
[----:B------:R-:W-:Y:S01]  /*0850*/  ISETP.NE.AND P2, PT, R11, R12, PT ;  /* 0x0000000c0b00720c */ /* 0x000fe20003f45270 */
[----:B-1----:R-:W-:Y:S01]  /*0860*/  VIADD R15, R13, 0x1 ;  /* 0x000000010d0f7836 */ /* 0x002fe20000000000 */
[----:B------:R-:W-:-:S03]  /*0870*/  IADD3 R7, PT, PT, R4, 0xc, RZ ;  /* 0x0000000c04077810 */ /* 0x000fc60007ffe0ff */
[----:B------:R-:W-:Y:S01]  /*0880*/  @!P1 IMAD.MOV R15, RZ, RZ, R13 ;  /* 0x000000ffff0f9224 */ /* 0x000fe200078e020d */
[-C--:B------:R-:W-:Y:S02]  /*0890*/  ISETP.NE.AND P1, PT, R9, R2.reuse, !P2 ;  /* 0x000000020900720c */ /* 0x080fe40005725270 */
[----:B------:R-:W-:Y:S01]  /*08a0*/  ISETP.NE.AND P2, PT, R18, R7, PT ;  /* 0x000000071200720c */ /* 0x000fe20003f45270 */
[----:B------:R-:W-:Y:S01]  /*08b0*/  VIADD R9, R15, 0x1 ;  /* 0x000000010f097836 */ /* 0x000fe20000000000 */
[----:B------:R-:W-:Y:S01]  /*08c0*/  IADD3 R7, PT, PT, R4, 0xd, RZ ;  /* 0x0000000d04077810 */ /* 0x000fe20007ffe0ff */
[----:B------:R-:W-:Y:S01]  /*08d0*/  @!P0 IMAD.MOV R9, RZ, RZ, R15 ;  /* 0x000000ffff098224 */ /* 0x000fe200078e020f */
[----:B------:R-:W-:Y:S02]  /*08e0*/  ISETP.NE.AND P0, PT, R10, R2, !P2 ;  /* 0x000000020a00720c */ /* 0x000fe40005705270 */
[----:B------:R-:W-:Y:S01]  /*08f0*/  ISETP.NE.AND P2, PT, R16, R7, PT ;  /* 0x000000071000720c */ /* 0x000fe20003f45270 */
[----:B------:R-:W-:Y:S01]  /*0900*/  VIADD R10, R9, 0x1 ;  /* 0x00000001090a7836 */ /* 0x000fe20000000000 */
[----:B------:R-:W-:-:S03]  /*0910*/  IADD3 R7, PT, PT, R4, 0xe, RZ ;  /* 0x0000000e04077810 */ /* 0x000fc60007ffe0ff */
[----:B------:R-:W-:Y:S01]  /*0920*/  @!P1 IMAD.MOV R10, RZ, RZ, R9 ;  /* 0x000000ffff0a9224 */ /* 0x000fe200078e0209 */
[----:B------:R-:W-:-:S03]  /*0930*/  ISETP.NE.AND P1, PT, R8, R2, !P2 ;  /* 0x000000020800720c */ /* 0x000fc60005725270 */
[----:B------:R-:W-:Y:S02]  /*0940*/  VIADD R8, R10, 0x1 ;  /* 0x000000010a087836 */ /* 0x000fe40000000000 */
[----:B------:R-:W-:-:S04]  /*0950*/  @!P0 IMAD.MOV R8, RZ, RZ, R10 ;  /* 0x000000ffff088224 */ /* 0x000fc800078e020a */
[----:B------:R-:W-:Y:S02]  /*0960*/  VIADD R9, R8, 0x1 ;  /* 0x0000000108097836 */ /* 0x000fe40000000000 */
[----:B------:R-:W-:Y:S02]  /*0970*/  VIADD R5, R5, 0x10 ;  /* 0x0000001005057836 */ /* 0x000fe40000000000 */
[----:B------:R-:W-:Y:S01]  /*0980*/  @!P1 IMAD.MOV R9, RZ, RZ, R8 ;  /* 0x000000ffff099224 */ /* 0x000fe200078e0208 */
[----:B---3--:R-:W-:-:S04]  /*0990*/  ISETP.NE.AND P2, PT, R26, R7, PT ;  /* 0x000000071a00720c */ /* 0x008fc80003f45270 */
[----:B------:R-:W-:Y:S02]  /*09a0*/  ISETP.NE.AND P0, PT, R17, R2, !P2 ;  /* 0x000000021100720c */ /* 0x000fe40005705270 */
[----:B------:R-:W-:-:S04]  /*09b0*/  IADD3 R7, PT, PT, R4, 0xf, RZ ;  /* 0x0000000f04077810 */ /* 0x000fc80007ffe0ff */
[----:B------:R-:W-:Y:S02]  /*09c0*/  ISETP.NE.AND P2, PT, R14, R7, PT ;  /* 0x000000070e00720c */ /* 0x000fe40003f45270 */
[----:B------:R-:W-:Y:S02]  /*09d0*/  IADD3 R7, PT, PT, R9, 0x1, RZ ;  /* 0x0000000109077810 */ /* 0x000fe40007ffe0ff */
[----:B------:R-:W-:-:S03]  /*09e0*/  ISETP.NE.AND P1, PT, R27, R2, !P2 ;  /* 0x000000021b00720c */ /* 0x000fc60005725270 */
[----:B------:R-:W-:Y:S01]  /*09f0*/  @!P0 IMAD.MOV R7, RZ, RZ, R9 ;  /* 0x000000ffff078224 */ /* 0x000fe200078e0209 */
[----:B------:R-:W-:Y:S01]  /*0a00*/  ISETP.NE.AND P0, PT, R5, RZ, PT ;  /* 0x000000ff0500720c */ /* 0x000fe20003f05270 */
[----:B------:R-:W-:-:S03]  /*0a10*/  VIADD R4, R4, 0x10 ;  /* 0x0000001004047836 */ /* 0x000fc60000000000 */
[----:B------:R-:W-:-:S05]  /*0a20*/  IADD3 R10, PT, PT, R7, 0x1, RZ ;  /* 0x00000001070a7810 */ /* 0x000fca0007ffe0ff */
[----:B------:R-:W-:-:S04]  /*0a30*/  @!P1 IMAD.MOV R10, RZ, RZ, R7 ;  /* 0x000000ffff0a9224 */ /* 0x000fc800078e0207 */
[----:B------:R-:W-:Y:S05]  /*0a40*/  @P0 BRA `(.L_x_94) ;  /* 0xfffffff400e80947 */ /* 0x000fea000383ffff */
.L_x_93:
[----:B------:R-:W-:Y:S05]  /*0a50*/  BSYNC.RECONVERGENT B1 ;  /* 0x0000000000017941 */ /* 0x000fea0003800200 */
.L_x_92:
[----:B------:R-:W-:Y:S05]  /*0a60*/  @!P5 BRA `(.L_x_91) ;  /* 0x000000080010d947 */ /* 0x000fea0003800000 */
[----:B------:R-:W-:Y:S01]  /*0a70*/  ISETP.GE.U32.AND P0, PT, R6, 0x8, PT ;  /* 0x000000080600780c */ /* 0x000fe20003f06070 */
[----:B------:R-:W-:Y:S01]  /*0a80*/  BSSY.RECONVERGENT B1, `(.L_x_95) ;  /* 0x0000047000017945 */ /* 0x000fe20003800200 */
[----:B------:R-:W-:-:S04]  /*0a90*/  LOP3.LUT R5, R3, 0x7, RZ, 0xc0, !PT ;  /* 0x0000000703057812 */ /* 0x000fc800078ec0ff */
[----:B------:R-:W-:-:S07]  /*0aa0*/  ISETP.NE.AND P2, PT, R5, RZ, PT ;  /* 0x000000ff0500720c */ /* 0x000fce0003f45270 */
[----:B------:R-:W-:Y:S06]  /*0ab0*/  @!P0 BRA `(.L_x_96) ;  /* 0x00000004000c8947 */ /* 0x000fec0003800000 */
        /* <DEDUP_REMOVED lines=9> */
[----:B------:R-:W4:Y:S04]  /*0b50*/  LDG.E R9, desc[UR4][R26.64+0x18] ;  /* 0x000018041a097981 */ /* 0x000f28000c1e1900 */
[----:B------:R-:W4:Y:S01]  /*0b60*/  LDG.E R7, desc[UR4][R26.64+0x1c] ;  /* 0x00001c041a077981 */ /* 0x000f22000c1e1900 */
[----:B-1----:R-:W-:-:S04]  /*0b70*/  IMAD.WIDE R22, R20, 0x4, R14 ;  /* 0x0000000414167825 */ /* 0x002fc800078e020e */
[--C-:B--2---:R-:W-:Y:S01]  /*0b80*/  IMAD.WIDE R16, R13, 0x4, R14.reuse ;  /* 0x000000040d107825 */ /* 0x104fe200078e020e */
[----:B------:R-:W2:Y:S04]  /*0b90*/  LDG.E R6, desc[UR4][R22.64] ;  /* 0x0000000416067981 */ /* 0x000ea8000c1e1900 */
[----:B------:R3:W2:Y:S02]  /*0ba0*/  LDG.E R19, desc[UR4][R16.64] ;  /* 0x0000000410137981 */ /* 0x0006a4000c1e1900 */
[----:B---3--:R-:W-:-:S05]  /*0bb0*/  IMAD.WIDE R16, R18, 0x4, R14 ;  /* 0x0000000412107825 */ /* 0x008fca00078e020e */
[----:B------:R4:W3:Y:S02]  /*0bc0*/  LDG.E R21, desc[UR4][R16.64] ;  /* 0x0000000410157981 */ /* 0x0008e4000c1e1900 */
[----:B----4-:R-:W-:-:S05]  /*0bd0*/  IMAD.WIDE R16, R11, 0x4, R14 ;  /* 0x000000040b107825 */ /* 0x010fca00078e020e */
[----:B------:R0:W4:Y:S02]  /*0be0*/  LDG.E R24, desc[UR4][R16.64] ;  /* 0x0000000410187981 */ /* 0x000124000c1e1900 */
[----:B0-----:R-:W-:-:S05]  /*0bf0*/  IMAD.WIDE R16, R12, 0x4, R14 ;  /* 0x000000040c107825 */ /* 0x001fca00078e020e */
[----:B------:R0:W4:Y:S02]  /*0c00*/  LDG.E R25, desc[UR4][R16.64] ;  /* 0x0000000410197981 */ /* 0x000124000c1e1900 */
[----:B0-----:R-:W-:-:S05]  /*0c10*/  IMAD.WIDE R16, R8, 0x4, R14 ;  /* 0x0000000408107825 */ /* 0x001fca00078e020e */
[----:B------:R0:W4:Y:S02]  /*0c20*/  LDG.E R26, desc[UR4][R16.64] ;  /* 0x00000004101a7981 */ /* 0x000124000c1e1900 */
[----:B0-----:R-:W-:-:S05]  /*0c30*/  IMAD.WIDE R16, R9, 0x4, R14 ;  /* 0x0000000409107825 */ /* 0x001fca00078e020e */
[----:B------:R-:W4:Y:S01]  /*0c40*/  LDG.E R22, desc[UR4][R16.64] ;  /* 0x0000000410167981 */ /* 0x000f22000c1e1900 */
[----:B------:R-:W-:-:S06]  /*0c50*/  IMAD.WIDE R14, R7, 0x4, R14 ;  /* 0x00000004070e7825 */ /* 0x000fcc00078e020e */
[----:B------:R-:W4:Y:S01]  /*0c60*/  LDG.E R14, desc[UR4][R14.64] ;  /* 0x000000040e0e7981 */ /* 0x000f22000c1e1900 */
[----:B--2---:R-:W-:Y:S02]  /*0c70*/  ISETP.NE.AND P0, PT, R6, R4, PT ;  /* 0x000000040600720c */ /* 0x004fe40003f05270 */
[----:B------:R-:W-:Y:S02]  /*0c80*/  IADD3 R6, PT, PT, R4, 0x1, RZ ;  /* 0x0000000104067810 */ /* 0x000fe40007ffe0ff */
[----:B------:R-:W-:Y:S01]  /*0c90*/  ISETP.NE.AND P0, PT, R20, R2, !P0 ;  /* 0x000000021400720c */ /* 0x000fe20004705270 */
[----:B------:R-:W-:Y:S01]  /*0ca0*/  VIADD R20, R4, 0x2 ;  /* 0x0000000204147836 */ /* 0x000fe20000000000 */
[----:B------:R-:W-:Y:S01]  /*0cb0*/  ISETP.NE.AND P1, PT, R19, R6, PT ;  /* 0x000000061300720c */ /* 0x000fe20003f25270 */
[----:B------:R-:W-:-:S03]  /*0cc0*/  VIADD R6, R10, 0x1 ;  /* 0x000000010a067836 */ /* 0x000fc60000000000 */
[----:B------:R-:W-:Y:S01]  /*0cd0*/  ISETP.NE.AND P1, PT, R13, R2, !P1 ;  /* 0x000000020d00720c */ /* 0x000fe20004f25270 */
[----:B------:R-:W-:-:S06]  /*0ce0*/  VIADD R13, R4, 0x3 ;  /* 0x00000003040d7836 */ /* 0x000fcc0000000000 */
[----:B------:R-:W-:Y:S02]  /*0cf0*/  @!P0 IADD3 R6, PT, PT, R10, RZ, RZ ;  /* 0x000000ff0a068210 */ /* 0x000fe40007ffe0ff */
[----:B---3--:R-:W-:-:S03]  /*0d00*/  ISETP.NE.AND P3, PT, R21, R20, PT ;  /* 0x000000141500720c */ /* 0x008fc60003f65270 */
[----:B------:R-:W-:Y:S01]  /*0d10*/  VIADD R10, R6, 0x1 ;  /* 0x00000001060a7836 */ /* 0x000fe20000000000 */
[----:B------:R-:W-:Y:S02]  /*0d20*/  ISETP.NE.AND P0, PT, R18, R2, !P3 ;  /* 0x000000021200720c */ /* 0x000fe40005f05270 */
[----:B------:R-:W-:Y:S01]  /*0d30*/  @!P1 IADD3 R10, PT, PT, R6, RZ, RZ ;  /* 0x000000ff060a9210 */ /* 0x000fe20007ffe0ff */
[----:B------:R-:W-:Y:S01]  /*0d40*/  VIADD R6, R4, 0x4 ;  /* 0x0000000404067836 */ /* 0x000fe20000000000 */
[----:B----4-:R-:W-:-:S03]  /*0d50*/  ISETP.NE.AND P3, PT, R24, R13, PT ;  /* 0x0000000d1800720c */ /* 0x010fc60003f65270 */
[----:B------:R-:W-:-:S06]  /*0d60*/  VIADD R13, R10, 0x1 ;  /* 0x000000010a0d7836 */ /* 0x000fcc0000000000 */
[----:B------:R-:W-:Y:S02]  /*0d70*/  @!P0 IADD3 R13, PT, PT, R10, RZ, RZ ;  /* 0x000000ff0a0d8210 */ /* 0x000fe40007ffe0ff */
[----:B------:R-:W-:Y:S01]  /*0d80*/  ISETP.NE.AND P1, PT, R11, R2, !P3 ;  /* 0x000000020b00720c */ /* 0x000fe20005f25270 */
[----:B------:R-:W-:Y:S01]  /*0d90*/  VIADD R11, R4, 0x5 ;  /* 0x00000005040b7836 */ /* 0x000fe20000000000 */
[----:B------:R-:W-:Y:S01]  /*0da0*/  ISETP.NE.AND P3, PT, R25, R6, PT ;  /* 0x000000061900720c */ /* 0x000fe20003f65270 */
[----:B------:R-:W-:-:S10]  /*0db0*/  VIADD R6, R13, 0x1 ;  /* 0x000000010d067836 */ /* 0x000fd40000000000 */
[----:B------:R-:W-:Y:S02]  /*0dc0*/  @!P1 IADD3 R6, PT, PT, R13, RZ, RZ ;  /* 0x000000ff0d069210 */ /* 0x000fe40007ffe0ff */
[----:B------:R-:W-:Y:S02]  /*0dd0*/  ISETP.NE.AND P0, PT, R12, R2, !P3 ;  /* 0x000000020c00720c */ /* 0x000fe40005f05270 */
[----:B------:R-:W-:Y:S01]  /*0de0*/  ISETP.NE.AND P3, PT, R26, R11, PT ;  /* 0x0000000b1a00720c */ /* 0x000fe20003f65270 */
[----:B------:R-:W-:-:S03]  /*0df0*/  VIADD R11, R4, 0x6 ;  /* 0x00000006040b7836 */ /* 0x000fc60000000000 */
[----:B------:R-:W-:Y:S01]  /*0e00*/  ISETP.NE.AND P1, PT, R8, R2, !P3 ;  /* 0x000000020800720c */ /* 0x000fe20005f25270 */
[----:B------:R-:W-:-:S06]  /*0e10*/  VIADD R8, R6, 0x1 ;  /* 0x0000000106087836 */ /* 0x000fcc0000000000 */
[----:B------:R-:W-:-:S05]  /*0e20*/  @!P0 IADD3 R8, PT, PT, R6, RZ, RZ ;  /* 0x000000ff06088210 */ /* 0x000fca0007ffe0ff */
[----:B------:R-:W-:Y:S01]  /*0e30*/  VIADD R6, R8, 0x1 ;  /* 0x0000000108067836 */ /* 0x000fe20000000000 */
[----:B------:R-:W-:Y:S02]  /*0e40*/  ISETP.NE.AND P3, PT, R22, R11, PT ;  /* 0x0000000b1600720c */ /* 0x000fe40003f65270 */
[----:B------:R-:W-:Y:S02]  /*0e50*/  @!P1 IADD3 R6, PT, PT, R8, RZ, RZ ;  /* 0x000000ff08069210 */ /* 0x000fe40007ffe0ff */
[----:B------:R-:W-:Y:S01]  /*0e60*/  ISETP.NE.AND P0, PT, R9, R2, !P3 ;  /* 0x000000020900720c */ /* 0x000fe20005f05270 */
[C---:B------:R-:W-:Y:S02]  /*0e70*/  VIADD R9, R4.reuse, 0x7 ;  /* 0x0000000704097836 */ /* 0x040fe40000000000 */
[----:B------:R-:W-:-:S03]  /*0e80*/  VIADD R4, R4, 0x8 ;  /* 0x0000000804047836 */ /* 0x000fc60000000000 */
[----:B------:R-:W-:-:S04]  /*0e90*/  ISETP.NE.AND P3, PT, R14, R9, PT ;  /* 0x000000090e00720c */ /* 0x000fc80003f65270 */
[----:B------:R-:W-:Y:S01]  /*0ea0*/  ISETP.NE.AND P1, PT, R7, R2, !P3 ;  /* 0x000000020700720c */ /* 0x000fe20005f25270 */
[----:B------:R-:W-:Y:S02]  /*0eb0*/  VIADD R7, R6, 0x1 ;  /* 0x0000000106077836 */ /* 0x000fe40000000000 */
[----:B------:R-:W-:-:S05]  /*0ec0*/  @!P0 IMAD.MOV R7, RZ, RZ, R6 ;  /* 0x000000ffff078224 */ /* 0x000fca00078e0206 */
[----:B------:R-:W-:-:S05]  /*0ed0*/  IADD3 R10, PT, PT, R7, 0x1, RZ ;  /* 0x00000001070a7810 */ /* 0x000fca0007ffe0ff */
[----:B------:R-:W-:-:S07]  /*0ee0*/  @!P1 IMAD.MOV R10, RZ, RZ, R7 ;  /* 0x000000ffff0a9224 */ /* 0x000fce00078e0207 */
.L_x_96:
[----:B------:R-:W-:Y:S05]  /*0ef0*/  BSYNC.RECONVERGENT B1 ;  /* 0x0000000000017941 */ /* 0x000fea0003800200 */
.L_x_95:
[----:B------:R-:W-:Y:S05]  /*0f00*/  @!P2 BRA `(.L_x_91) ;  /* 0x0000000000e8a947 */ /* 0x000fea0003800000 */
[----:B------:R-:W-:Y:S01]  /*0f10*/  ISETP.GE.U32.AND P0, PT, R5, 0x4, PT ;  /* 0x000000040500780c */ /* 0x000fe20003f06070 */
[----:B------:R-:W-:Y:S01]  /*0f20*/  BSSY.RECONVERGENT B1, `(.L_x_97) ;  /* 0x0000027000017945 */ /* 0x000fe20003800200 */
[----:B------:R-:W-:-:S04]  /*0f30*/  LOP3.LUT R3, R3, 0x3, RZ, 0xc0, !PT ;  /* 0x0000000303037812 */ /* 0x000fc800078ec0ff */
[----:B------:R-:W-:-:S07]  /*0f40*/  ISETP.NE.AND P3, PT, R3, RZ, PT ;  /* 0x000000ff0300720c */ /* 0x000fce0003f65270 */
[----:B------:R-:W-:Y:S06]  /*0f50*/  @!P0 BRA `(.L_x_98) ;  /* 0x00000000008c8947 */ /* 0x000fec0003800000 */
[----:B------:R-:W0:Y:S02]  /*0f60*/  LDC.64 R6, c[0x0][0x380] ;  /* 0x0000e000ff067b82 */ /* 0x000e240000000a00 */
[----:B0----5:R-:W-:-:S06]  /*0f70*/  IMAD.WIDE R8, R4, 0x4, R6 ;  /* 0x0000000404087825 */ /* 0x021fcc00078e0206 */
[----:B------:R-:W0:Y:S01]  /*0f80*/  LDC.64 R6, c[0x0][0x398] ;  /* 0x0000e600ff067b82 */ /* 0x000e220000000a00 */
[----:B------:R-:W0:Y:S04]  /*0f90*/  LDG.E R5, desc[UR4][R8.64] ;  /* 0x0000000408057981 */ /* 0x000e28000c1e1900 */
[----:B------:R-:W2:Y:S04]  /*0fa0*/  LDG.E R11, desc[UR4][R8.64+0x4] ;  /* 0x00000404080b7981 */ /* 0x000ea8000c1e1900 */
[----:B------:R-:W3:Y:S04]  /*0fb0*/  LDG.E R19, desc[UR4][R8.64+0x8] ;  /* 0x0000080408137981 */ /* 0x000ee8000c1e1900 */
[----:B------:R-:W4:Y:S01]  /*0fc0*/  LDG.E R21, desc[UR4][R8.64+0xc] ;  /* 0x00000c0408157981 */ /* 0x000f22000c1e1900 */
[----:B0-----:R-:W-:-:S06]  /*0fd0*/  IMAD.WIDE R12, R5, 0x4, R6 ;  /* 0x00000004050c7825 */ /* 0x001fcc00078e0206 */
[----:B------:R-:W4:Y:S01]  /*0fe0*/  LDG.E R13, desc[UR4][R12.64] ;  /* 0x000000040c0d7981 */ /* 0x000f22000c1e1900 */
[----:B--2---:R-:W-:-:S04]  /*0ff0*/  IMAD.WIDE R14, R11, 0x4, R6 ;  /* 0x000000040b0e7825 */ /* 0x004fc800078e0206 */
[--C-:B---3--:R-:W-:Y:S02]  /*1000*/  IMAD.WIDE R16, R19, 0x4, R6.reuse ;  /* 0x0000000413107825 */ /* 0x108fe400078e0206 */
[----:B------:R-:W2:Y:S02]  /*1010*/  LDG.E R14, desc[UR4][R14.64] ;  /* 0x000000040e0e7981 */ /* 0x000ea4000c1e1900 */
[----:B----4-:R-:W-:Y:S02]  /*1020*/  IMAD.WIDE R6, R21, 0x4, R6 ;  /* 0x0000000415067825 */ /* 0x010fe400078e0206 */
[----:B------:R-:W3:Y:S04]  /*1030*/  LDG.E R17, desc[UR4][R16.64] ;  /* 0x0000000410117981 */ /* 0x000ee8000c1e1900 */
[----:B------:R0:W4:Y:S01]  /*1040*/  LDG.E R7, desc[UR4][R6.64] ;  /* 0x0000000406077981 */ /* 0x000122000c1e1900 */
[----:B------:R-:W-:-:S02]  /*1050*/  VIADD R8, R4, 0x2 ;  /* 0x0000000204087836 */ /* 0x000fc40000000000 */
[----:B0-----:R-:W-:Y:S01]  /*1060*/  VIADD R6, R4, 0x3 ;  /* 0x0000000304067836 */ /* 0x001fe20000000000 */
[----:B------:R-:W-:-:S04]  /*1070*/  ISETP.NE.AND P0, PT, R13, R4, PT ;  /* 0x000000040d00720c */ /* 0x000fc80003f05270 */
[----:B------:R-:W-:Y:S02]  /*1080*/  ISETP.NE.AND P0, PT, R5, R2, !P0 ;  /* 0x000000020500720c */ /* 0x000fe40004705270 */
[C---:B------:R-:W-:Y:S01]  /*1090*/  IADD3 R5, PT, PT, R4.reuse, 0x1, RZ ;  /* 0x0000000104057810 */ /* 0x040fe20007ffe0ff */
[----:B------:R-:W-:-:S03]  /*10a0*/  VIADD R4, R4, 0x4 ;  /* 0x0000000404047836 */ /* 0x000fc60000000000 */
[----:B--2---:R-:W-:Y:S01]  /*10b0*/  ISETP.NE.AND P1, PT, R14, R5, PT ;  /* 0x000000050e00720c */ /* 0x004fe20003f25270 */
[C---:B------:R-:W-:Y:S01]  /*10c0*/  VIADD R5, R10.reuse, 0x1 ;  /* 0x000000010a057836 */ /* 0x040fe20000000000 */
[----:B---3--:R-:W-:Y:S02]  /*10d0*/  ISETP.NE.AND P2, PT, R17, R8, PT ;  /* 0x000000081100720c */ /* 0x008fe40003f45270 */
[-C--:B------:R-:W-:Y:S02]  /*10e0*/  ISETP.NE.AND P1, PT, R11, R2.reuse, !P1 ;  /* 0x000000020b00720c */ /* 0x080fe40004f25270 */
[----:B------:R-:W-:Y:S02]  /*10f0*/  ISETP.NE.AND P2, PT, R19, R2, !P2 ;  /* 0x000000021300720c */ /* 0x000fe40005745270 */
[----:B------:R-:W-:Y:S02]  /*1100*/  @!P0 IADD3 R5, PT, PT, R10, RZ, RZ ;  /* 0x000000ff0a058210 */ /* 0x000fe40007ffe0ff */
[----:B----4-:R-:W-:-:S03]  /*1110*/  ISETP.NE.AND P0, PT, R7, R6, PT ;  /* 0x000000060700720c */ /* 0x010fc60003f05270 */
[----:B------:R-:W-:Y:S01]  /*1120*/  VIADD R8, R5, 0x1 ;  /* 0x0000000105087836 */ /* 0x000fe20000000000 */
[----:B------:R-:W-:-:S03]  /*1130*/  ISETP.NE.AND P0, PT, R21, R2, !P0 ;  /* 0x000000021500720c */ /* 0x000fc60004705270 */
[----:B------:R-:W-:-:S05]  /*1140*/  @!P1 IADD3 R8, PT, PT, R5, RZ, RZ ;  /* 0x000000ff05089210 */ /* 0x000fca0007ffe0ff */
[----:B------:R-:W-:Y:S02]  /*1150*/  VIADD R5, R8, 0x1 ;  /* 0x0000000108057836 */ /* 0x000fe40000000000 */
[----:B------:R-:W-:-:S05]  /*1160*/  @!P2 IMAD.MOV R5, RZ, RZ, R8 ;  /* 0x000000ffff05a224 */ /* 0x000fca00078e0208 */
[----:B------:R-:W-:Y:S01]  /*1170*/  IADD3 R10, PT, PT, R5, 0x1, RZ ;  /* 0x00000001050a7810 */ /* 0x000fe20007ffe0ff */
[----:B------:R-:W-:-:S07]  /*1180*/  @!P0 IMAD.MOV R10, RZ, RZ, R5 ;  /* 0x000000ffff0a8224 */ /* 0x000fce00078e0205 */
.L_x_98:
[----:B------:R-:W-:Y:S05]  /*1190*/  BSYNC.RECONVERGENT B1 ;  /* 0x0000000000017941 */ /* 0x000fea0003800200 */
.L_x_97:
[----:B------:R-:W-:Y:S05]  /*11a0*/  @!P3 BRA `(.L_x_91) ;  /* 0x000000000040b947 */ /* 0x000fea0003800000 */
[----:B------:R-:W0:Y:S01]  /*11b0*/  LDC.64 R8, c[0x0][0x380] ;  /* 0x0000e000ff087b82 */ /* 0x000e220000000a00 */
[----:B------:R-:W-:-:S07]  /*11c0*/  IADD3 R3, PT, PT, -R3, RZ, RZ ;  /* 0x000000ff03037210 */ /* 0x000fce0007ffe1ff */
[----:B------:R-:W1:Y:S02]  /*11d0*/  LDC.64 R14, c[0x0][0x398] ;  /* 0x0000e600ff0e7b82 */ /* 0x000e640000000a00 */
.L_x_99:
[----:B0----5:R-:W-:-:S06]  /*11e0*/  IMAD.WIDE R12, R4, 0x4, R8 ;  /* 0x00000004040c7825 */ /* 0x021fcc00078e0208 */
[----:B------:R-:W1:Y:S02]  /*11f0*/  LDG.E R13, desc[UR4][R12.64] ;  /* 0x000000040c0d7981 */ /* 0x000e64000c1e1900 */
[----:B-1----:R-:W-:-:S06]  /*1200*/  IMAD.WIDE R6, R13, 0x4, R14 ;  /* 0x000000040d067825 */ /* 0x002fcc00078e020e */
[----:B------:R-:W2:Y:S01]  /*1210*/  LDG.E R7, desc[UR4][R6.64] ;  /* 0x0000000406077981 */ /* 0x000ea2000c1e1900 */
[----:B------:R-:W-:Y:S02]  /*1220*/  VIADD R3, R3, 0x1 ;  /* 0x0000000103037836 */ /* 0x000fe40000000000 */
[----:B------:R-:W-:-:S03]  /*1230*/  VIADD R5, R10, 0x1 ;  /* 0x000000010a057836 */ /* 0x000fc60000000000 */
[----:B------:R-:W-:Y:S02]  /*1240*/  ISETP.NE.AND P1, PT, R3, RZ, PT ;  /* 0x000000ff0300720c */ /* 0x000fe40003f25270 */
[C---:B--2---:R-:W-:Y:S01]  /*1250*/  ISETP.NE.AND P0, PT, R4.reuse, R7, PT ;  /* 0x000000070400720c */ /* 0x044fe20003f05270 */
[----:B------:R-:W-:-:S03]  /*1260*/  VIADD R4, R4, 0x1 ;  /* 0x0000000104047836 */ /* 0x000fc60000000000 */
[----:B------:R-:W-:-:S13]  /*1270*/  ISETP.NE.AND P0, PT, R13, R2, !P0 ;  /* 0x000000020d00720c */ /* 0x000fda0004705270 */
[----:B------:R-:W-:-:S04]  /*1280*/  @!P0 IADD3 R5, PT, PT, R10, RZ, RZ ;  /* 0x000000ff0a058210 */ /* 0x000fc80007ffe0ff */
[----:B------:R-:W-:Y:S01]  /*1290*/  MOV R10, R5 ;  /* 0x00000005000a7202 */ /* 0x000fe20000000f00 */
[----:B------:R-:W-:Y:S06]  /*12a0*/  @P1 BRA `(.L_x_99) ;  /* 0xfffffffc00cc1947 */ /* 0x000fec000383ffff */
.L_x_91:
[----:B------:R-:W-:Y:S05]  /*12b0*/  BSYNC.RECONVERGENT B0 ;  /* 0x0000000000007941 */ /* 0x000fea0003800200 */
.L_x_90:
[----:B------:R-:W0:Y:S02]  /*12c0*/  LDC.64 R2, c[0x0][0x3b0] ;  /* 0x0000ec00ff027b82 */ /* 0x000e240000000a00 */
[----:B0-----:R-:W-:-:S05]  /*12d0*/  IMAD.WIDE R2, R0, 0x4, R2 ;  /* 0x0000000400027825 */ /* 0x001fca00078e0202 */
[----:B------:R-:W-:Y:S01]  /*12e0*/  STG.E desc[UR4][R2.64], R10 ;  /* 0x0000000a02007986 */ /* 0x000fe2000c101904 */
[----:B------:R-:W-:Y:S05]  /*12f0*/  EXIT ;  /* 0x000000000000794d */ /* 0x000fea0003800000 */
.L_x_100:
        /* <DEDUP_REMOVED lines=16> */
.L_x_122:


//--------------------- .text.nextLayer           --------------------------
	.section	.text.nextLayer,"ax",@progbits
	.align	128
        .global         nextLayer
        .type           nextLayer,@function
        .size           nextLayer,(.L_x_123 - nextLayer)
        .other          nextLayer,@"STO_CUDA_ENTRY STV_DEFAULT"
nextLayer:
.text.nextLayer:
        /* <DEDUP_REMOVED lines=11> */
[----:B0-----:R-:W-:-:S07]  /*00b0*/  IMAD.WIDE R6, R3, 0x4, R6 ;  /* 0x0000000403067825 */ /* 0x001fce00078e0206 */
[----:B------:R-:W0:Y:S01]  /*00c0*/  LDC.64 R2, c[0x0][0x398] ;  /* 0x0000e600ff027b82 */ /* 0x000e220000000a00 */
[----:B-1----:R-:W0:Y:S02]  /*00d0*/  LDG.E R7, desc[UR4][R6.64] ;  /* 0x0000000406077981 */ /* 0x002e24000c1e1900 */
[----:B0-----:R-:W-:-:S05]  /*00e0*/  IMAD.WIDE R2, R7, 0x4, R2 ;  /* 0x0000000407027825 */ /* 0x001fca00078e0202 */
[----:B------:R-:W3:Y:S01]  /*00f0*/  LDG.E R0, desc[UR4][R2.64] ;  /* 0x0000000402007981 */ /* 0x000ee2000c1e1900 */
[----:B--2---:R-:W-:Y:S01]  /*0100*/  IMAD.WIDE R4, R7, 0x4, R4 ;  /* 0x0000000407047825 */ /* 0x004fe200078e0204 */
[----:B---3--:R-:W-:-:S13]  /*0110*/  ISETP.GE.AND P0, PT, R0, 0x1, PT ;  /* 0x000000010000780c */ /* 0x008fda0003f06270 */
[----:B------:R-:W-:Y:S05]  /*0120*/  @!P0 EXIT ;  /* 0x000000000000894d */ /* 0x000fea0003800000 */
[----:B------:R-:W2:Y:S01]  /*0130*/  LDG.E R19, desc[UR4][R4.64] ;  /* 0x0000000404137981 */ /* 0x000ea2000c1e1900 */
[----:B------:R-:W0:Y:S08]  /*0140*/  LDC R17, c[0x0][0x380] ;  /* 0x0000e000ff117b82 */ /* 0x000e300000000800 */
[----:B------:R-:W1:Y:S08]  /*0150*/  LDC.64 R6, c[0x0][0x388] ;  /* 0x0000e200ff067b82 */ /* 0x000e700000000a00 */
[----:B------:R-:W3:Y:S08]  /*0160*/  LDC.64 R8, c[0x0][0x3a0] ;  /* 0x0000e800ff087b82 */ /* 0x000ef00000000a00 */
[----:B------:R-:W4:Y:S01]  /*0170*/  LDC.64 R10, c[0x0][0x3a8] ;  /* 0x0000ea00ff0a7b82 */ /* 0x000f220000000a00 */
[----:B0-----:R-:W-:-:S02]  /*0180*/  IADD3 R17, PT, PT, R17, 0x1, RZ ;  /* 0x0000000111117810 */ /* 0x001fc40007ffe0ff */
[----:B-1234-:R-:W-:-:S07]  /*0190*/  MOV R21, R19 ;  /* 0x0000001300157202 */ /* 0x01efce0000000f00 */
.L_x_103:
[----:B------:R-:W-:-:S06]  /*01a0*/  IMAD.WIDE R12, R21, 0x4, R6 ;  /* 0x00000004150c7825 */ /* 0x000fcc00078e0206 */
[----:B------:R-:W2:Y:S02]  /*01b0*/  LDG.E R13, desc[UR4][R12.64] ;  /* 0x000000040c0d7981 */ /* 0x000ea4000c1e1900 */
[----:B--2---:R-:W-:-:S05]  /*01c0*/  IMAD.WIDE R14, R13, 0x4, R8 ;  /* 0x000000040d0e7825 */ /* 0x004fca00078e0208 */
[----:B------:R-:W2:Y:S01]  /*01d0*/  LDG.E R16, desc[UR4][R14.64] ;  /* 0x000000040e107981 */ /* 0x000ea2000c1e1900 */
[----:B------:R-:W-:Y:S01]  /*01e0*/  BSSY.RECONVERGENT B0, `(.L_x_101) ;  /* 0x0000008000007945 */ /* 0x000fe20003800200 */
[----:B--2---:R-:W-:-:S13]  /*01f0*/  ISETP.GE.AND P0, PT, R17, R16, PT ;  /* 0x000000101100720c */ /* 0x004fda0003f06270 */
[----:B------:R-:W-:Y:S05]  /*0200*/  @P0 BRA `(.L_x_102) ;  /* 0x0000000000140947 */ /* 0x000fea0003800000 */
[----:B------:R-:W-:Y:S01]  /*0210*/  IMAD.WIDE R12, R13, 0x4, R10 ;  /* 0x000000040d0c7825 */ /* 0x000fe200078e020a */
[----:B------:R0:W-:Y:S04]  /*0220*/  STG.E desc[UR4][R14.64], R17 ;  /* 0x000000110e007986 */ /* 0x0001e8000c101904 */
[----:B------:R0:W-:Y:S04]  /*0230*/  STG.E desc[UR4][R12.64], R21 ;  /* 0x000000150c007986 */ /* 0x0001e8000c101904 */
[----:B------:R0:W5:Y:S04]  /*0240*/  LDG.E R19, desc[UR4][R4.64] ;  /* 0x0000000404137981 */ /* 0x000168000c1e1900 */
[----:B------:R0:W5:Y:S02]  /*0250*/  LDG.E R0, desc[UR4][R2.64] ;  /* 0x0000000402007981 */ /* 0x000164000c1e1900 */
.L_x_102:
[----:B------:R-:W-:Y:S05]  /*0260*/  BSYNC.RECONVERGENT B0 ;  /* 0x0000000000007941 */ /* 0x000fea0003800200 */
.L_x_101:
[----:B0-----:R-:W-:Y:S02]  /*0270*/  IADD3 R21, PT, PT, R21, 0x1, RZ ;  /* 0x0000000115157810 */ /* 0x001fe40007ffe0ff */
[----:B-----5:R-:W-:-:S04]  /*0280*/  IADD3 R12, PT, PT, R0, R19, RZ ;  /* 0x00000013000c7210 */ /* 0x020fc80007ffe0ff */
[----:B------:R-:W-:-:S13]  /*0290*/  ISETP.GE.AND P0, PT, R21, R12, PT ;  /* 0x0000000c1500720c */ /* 0x000fda0003f06270 */
[----:B------:R-:W-:Y:S05]  /*02a0*/  @!P0 BRA `(.L_x_103) ;  /* 0xfffffffc00bc8947 */ /* 0x000fea000383ffff */
[----:B------:R-:W-:Y:S05]  /*02b0*/  EXIT ;  /* 0x000000000000794d */ /* 0x000fea0003800000 */
.L_x_104:
        /* <DEDUP_REMOVED lines=12> */
.L_x_123:


//--------------------- .text.queueBfs            --------------------------
	.section	.text.queueBfs,"ax",@progbits
	.align	128
        .global         queueBfs
        .type           queueBfs,@function
        .size           queueBfs,(.L_x_124 - queueBfs)
        .other          queueBfs,@"STO_CUDA_ENTRY STV_DEFAULT"
queueBfs:
.text.queueBfs:
        /* <DEDUP_REMOVED lines=19> */
[----:B------:R0:W5:Y:S01]  /*0130*/  LDG.E R15, desc[UR4][R4.64] ;  /* 0x00000004040f7981 */ /* 0x000162000c1e1900 */
[----:B------:R-:W1:Y:S08]  /*0140*/  LDC R0, c[0x0][0x380] ;  /* 0x0000e000ff007b82 */ /* 0x000e700000000800 */
[----:B------:R-:W2:Y:S08]  /*0150*/  LDC.64 R6, c[0x0][0x388] ;  /* 0x0000e200ff067b82 */ /* 0x000eb00000000a00 */
[----:B------:R-:W3:Y:S08]  /*0160*/  LDC.64 R8, c[0x0][0x3a0] ;  /* 0x0000e800ff087b82 */ /* 0x000ef00000000a00 */
[----:B------:R-:W4:Y:S01]  /*0170*/  LDC.64 R10, c[0x0][0x3a8] ;  /* 0x0000ea00ff0a7b82 */ /* 0x000f220000000a00 */
[----:B-1----:R-:W-:-:S07]  /*0180*/  IADD3 R0, PT, PT, R0, 0x1, RZ ;  /* 0x0000000100007810 */ /* 0x002fce0007ffe0ff */
[----:B0-----:R-:W1:Y:S02]  /*0190*/  LDC.64 R12, c[0x0][0x3c8] ;  /* 0x0000f200ff0c7b82 */ /* 0x001e640000000a00 */
.L_x_107:
[----:B--2--5:R-:W-:-:S06]  /*01a0*/  IMAD.WIDE R16, R15, 0x4, R6 ;  /* 0x000000040f107825 */ /* 0x024fcc00078e0206 */
[----:B------:R-:W3:Y:S02]  /*01b0*/  LDG.E R17, desc[UR4][R16.64] ;  /* 0x0000000410117981 */ /* 0x000ee4000c1e1900 */
[----:B---3--:R-:W-:-:S05]  /*01c0*/  IMAD.WIDE R18, R17, 0x4, R8 ;  /* 0x0000000411127825 */ /* 0x008fca00078e0208 */
[----:B------:R-:W2:Y:S01]  /*01d0*/  LDG.E R14, desc[UR4][R18.64] ;  /* 0x00000004120e7981 */ /* 0x000ea2000c1e1900 */
[----:B------:R-:W-:Y:S01]  /*01e0*/  BSSY.RECONVERGENT B0, `(.L_x_105) ;  /* 0x0000016000007945 */ /* 0x000fe20003800200 */
[----:B--2---:R-:W-:-:S13]  /*01f0*/  ISETP.NE.AND P0, PT, R14, 0x7fffffff, PT ;  /* 0x7fffffff0e00780c */ /* 0x004fda0003f05270 */
[----:B------:R-:W-:Y:S05]  /*0200*/  @P0 BRA `(.L_x_106) ;  /* 0x00000000004c0947 */ /* 0x000fea0003800000 */
[----:B------:R-:W2:Y:S02]  /*0210*/  ATOMG.E.MIN.S32.STRONG.GPU PT, R18, desc[UR4][R18.64], R0 ;  /* 0x80000000121279a8 */ /* 0x000ea400089ef304 */
[----:B--2---:R-:W-:-:S13]  /*0220*/  ISETP.NE.AND P0, PT, R18, 0x7fffffff, PT ;  /* 0x7fffffff1200780c */ /* 0x004fda0003f05270 */
[----:B------:R-:W-:Y:S05]  /*0230*/  @P0 BRA `(.L_x_106) ;  /* 0x0000000000400947 */ /* 0x000fea0003800000 */
[----:B------:R-:W0:Y:S01]  /*0240*/  S2R R19, SR_LANEID ;  /* 0x0000000000137919 */ /* 0x000e220000000000 */
[----:B------:R-:W-:Y:S01]  /*0250*/  VOTEU.ANY UR6, UPT, PT ;  /* 0x0000000000067886 */ /* 0x000fe200038e0100 */
[----:B------:R-:W2:Y:S01]  /*0260*/  LDC.64 R20, c[0x0][0x3b8] ;  /* 0x0000ee00ff147b82 */ /* 0x000ea20000000a00 */
[----:B------:R-:W0:Y:S08]  /*0270*/  FLO.U32 R14, UR6 ;  /* 0x00000006000e7d00 */ /* 0x000e3000080e0000 */
[----:B------:R-:W2:Y:S01]  /*0280*/  POPC R25, UR6 ;  /* 0x0000000600197d09 */ /* 0x000ea20008000000 */
[----:B0-----:R-:W-:Y:S01]  /*0290*/  ISETP.EQ.U32.AND P0, PT, R14, R19, PT ;  /* 0x000000130e00720c */ /* 0x001fe20003f02070 */
[----:B----4-:R-:W-:-:S05]  /*02a0*/  IMAD.WIDE R18, R17, 0x4, R10 ;  /* 0x0000000411127825 */ /* 0x010fca00078e020a */
[----:B------:R-:W-:Y:S07]  /*02b0*/  STG.E desc[UR4][R18.64], R15 ;  /* 0x0000000f12007986 */ /* 0x000fee000c101904 */
[----:B--2---:R-:W2:Y:S01]  /*02c0*/  @P0 ATOMG.E.ADD.STRONG.GPU PT, R21, desc[UR4][R20.64], R25 ;  /* 0x80000019141509a8 */ /* 0x004ea200081ef104 */
[----:B------:R-:W0:Y:S02]  /*02d0*/  S2R R16, SR_LTMASK ;  /* 0x0000000000107919 */ /* 0x000e240000003900 */
[----:B0-----:R-:W-:-:S06]  /*02e0*/  LOP3.LUT R16, R16, UR6, RZ, 0xc0, !PT ;  /* 0x0000000610107c12 */ /* 0x001fcc000f8ec0ff */
[----:B------:R-:W0:Y:S01]  /*02f0*/  POPC R16, R16 ;  /* 0x0000001000107309 */ /* 0x000e220000000000 */
[----:B--2---:R-:W0:Y:S02]  /*0300*/  SHFL.IDX PT, R23, R21, R14, 0x1f ;  /* 0x00001f0e15177589 */ /* 0x004e2400000e0000 */
[----:B0-----:R-:W-:-:S05]  /*0310*/  IADD3 R23, PT, PT, R23, R16, RZ ;  /* 0x0000001017177210 */ /* 0x001fca0007ffe0ff */
[----:B-1----:R-:W-:-:S05]  /*0320*/  IMAD.WIDE R22, R23, 0x4, R12 ;  /* 0x0000000417167825 */ /* 0x002fca00078e020c */
[----:B------:R0:W-:Y:S02]  /*0330*/  STG.E desc[UR4][R22.64], R17 ;  /* 0x0000001116007986 */ /* 0x0001e4000c101904 */
.L_x_106:
[----:B------:R-:W-:Y:S05]  /*0340*/  BSYNC.RECONVERGENT B0 ;  /* 0x0000000000007941 */ /* 0x000fea0003800200 */
.L_x_105:
[----:B------:R-:W2:Y:S04]  /*0350*/  LDG.E R14, desc[UR4][R4.64] ;  /* 0x00000004040e7981 */ /* 0x000ea8000c1e1900 */
[----:B0-----:R-:W2:Y:S01]  /*0360*/  LDG.E R17, desc[UR4][R2.64] ;  /* 0x0000000402117981 */ /* 0x001ea2000c1e1900 */
[----:B------:R-:W-:Y:S02]  /*0370*/  IADD3 R15, PT, PT, R15, 0x1, RZ ;  /* 0x000000010f0f7810 */ /* 0x000fe40007ffe0ff */
[----:B--2---:R-:W-:-:S04]  /*0380*/  IADD3 R14, PT, PT, R14, R17, RZ ;  /* 0x000000110e0e7210 */ /* 0x004fc80007ffe0ff */
[----:B------:R-:W-:-:S13]  /*0390*/  ISETP.GE.AND P0, PT, R15, R14, PT ;  /* 0x0000000e0f00720c */ /* 0x000fda0003f06270 */
[----:B------:R-:W-:Y:S05]  /*03a0*/  @!P0 BRA `(.L_x_107) ;  /* 0xfffffffc007c8947 */ /* 0x000fea000383ffff */
[----:B------:R-:W-:Y:S05]  /*03b0*/  EXIT ;  /* 0x000000000000794d */ /* 0x000fea0003800000 */
.L_x_108:
        /* <DEDUP_REMOVED lines=12> */
.L_x_124:


//--------------------- .text.simpleBfs           --------------------------
	.section	.text.simpleBfs,"ax",@progbits
	.align	128
        .global         simpleBfs
        .type           simpleBfs,@function
        .size           simpleBfs,(.L_x_125 - simpleBfs)
        .other          simpleBfs,@"STO_CUDA_ENTRY STV_DEFAULT"
simpleBfs:
.text.simpleBfs:
        /* <DEDUP_REMOVED lines=10> */
[----:B------:R-:W2:Y:S01]  /*00a0*/  LDC R17, c[0x0][0x384] ;  /* 0x0000e100ff117b82 */ /* 0x000ea20000000800 */
[----:B0-----:R-:W-:-:S06]  /*00b0*/  IMAD.WIDE R2, R7, 0x4, R2 ;  /* 0x0000000407027825 */ /* 0x001fcc00078e0202 */
[----:B-1----:R-:W2:Y:S02]  /*00c0*/  LDG.E R2, desc[UR4][R2.64] ;  /* 0x0000000402027981 */ /* 0x002ea4000c1e1900 */
[----:B--2---:R-:W-:-:S13]  /*00d0*/  ISETP.NE.AND P0, PT, R2, R17, PT ;  /* 0x000000110200720c */ /* 0x004fda0003f05270 */
[----:B------:R-:W-:Y:S05]  /*00e0*/  @P0 EXIT ;  /* 0x000000000000094d */ /* 0x000fea0003800000 */
[----:B------:R-:W0:Y:S08]  /*00f0*/  LDC.64 R2, c[0x0][0x398] ;  /* 0x0000e600ff027b82 */ /* 0x000e300000000a00 */
[----:B------:R-:W1:Y:S01]  /*0100*/  LDC.64 R4, c[0x0][0x390] ;  /* 0x0000e400ff047b82 */ /* 0x000e620000000a00 */
[----:B0-----:R-:W-:-:S05]  /*0110*/  IMAD.WIDE R2, R7, 0x4, R2 ;  /* 0x0000000407027825 */ /* 0x001fca00078e0202 */
[----:B------:R-:W2:Y:S01]  /*0120*/  LDG.E R0, desc[UR4][R2.64] ;  /* 0x0000000402007981 */ /* 0x000ea2000c1e1900 */
[----:B-1----:R-:W-:Y:S01]  /*0130*/  IMAD.WIDE R4, R7, 0x4, R4 ;  /* 0x0000000407047825 */ /* 0x002fe200078e0204 */
[----:B--2---:R-:W-:-:S13]  /*0140*/  ISETP.GE.AND P0, PT, R0, 0x1, PT ;  /* 0x000000010000780c */ /* 0x004fda0003f06270 */
[----:B------:R-:W-:Y:S05]  /*0150*/  @!P0 EXIT ;  /* 0x000000000000894d */ /* 0x000fea0003800000 */
[----:B------:R-:W2:Y:S01]  /*0160*/  LDG.E R19, desc[UR4][R4.64] ;  /* 0x0000000404137981 */ /* 0x000ea2000c1e1900 */
[----:B------:R-:W0:Y:S01]  /*0170*/  LDC.64 R6, c[0x0][0x3a0] ;  /* 0x0000e800ff067b82 */ /* 0x000e220000000a00 */
[----:B------:R-:W-:Y:S01]  /*0180*/  BSSY.RECONVERGENT B0, `(.L_x_109) ;  /* 0x0000018000007945 */ /* 0x000fe20003800200 */
[----:B------:R-:W-:Y:S02]  /*0190*/  PLOP3.LUT P0, PT, PT, PT, PT, 0x8, 0x80 ;  /* 0x000000000080781c */ /* 0x000fe40003f0e170 */
[----:B------:R-:W-:-:S04]  /*01a0*/  IADD3 R17, PT, PT, R17, 0x1, RZ ;  /* 0x0000000111117810 */ /* 0x000fc80007ffe0ff */
[----:B------:R-:W1:Y:S08]  /*01b0*/  LDC.64 R8, c[0x0][0x388] ;  /* 0x0000e200ff087b82 */ /* 0x000e700000000a00 */
[----:B------:R-:W3:Y:S02]  /*01c0*/  LDC.64 R10, c[0x0][0x3a8] ;  /* 0x0000ea00ff0a7b82 */ /* 0x000ee40000000a00 */
[----:B0123--:R-:W-:-:S07]  /*01d0*/  MOV R21, R19 ;  /* 0x0000001300157202 */ /* 0x00ffce0000000f00 */
.L_x_112:
        /* <DEDUP_REMOVED lines=11> */
[----:B------:R0:W5:Y:S01]  /*0290*/  LDG.E R0, desc[UR4][R2.64] ;  /* 0x0000000402007981 */ /* 0x000162000c1e1900 */
[----:B------:R-:W-:-:S13]  /*02a0*/  PLOP3.LUT P0, PT, PT, PT, PT, 0x80, 0x8 ;  /* 0x000000000008781c */ /* 0x000fda0003f0f070 */
.L_x_111:
[----:B------:R-:W-:Y:S05]  /*02b0*/  BSYNC.RECONVERGENT B1 ;  /* 0x0000000000017941 */ /* 0x000fea0003800200 */
.L_x_110:
[----:B0-----:R-:W-:Y:S01]  /*02c0*/  VIADD R21, R21, 0x1 ;  /* 0x0000000115157836 */ /* 0x001fe20000000000 */
[----:B-----5:R-:W-:-:S04]  /*02d0*/  IADD3 R12, PT, PT, R0, R19, RZ ;  /* 0x00000013000c7210 */ /* 0x020fc80007ffe0ff */
[----:B------:R-:W-:-:S13]  /*02e0*/  ISETP.GE.AND P1, PT, R21, R12, PT ;  /* 0x0000000c1500720c */ /* 0x000fda0003f26270 */
[----:B------:R-:W-:Y:S05]  /*02f0*/  @!P1 BRA `(.L_x_112) ;  /* 0xfffffffc00b89947 */ /* 0x000fea000383ffff */
[----:B------:R-:W-:Y:S05]  /*0300*/  BSYNC.RECONVERGENT B0 ;  /* 0x0000000000007941 */ /* 0x000fea0003800200 */
.L_x_109:
[----:B------:R-:W-:Y:S05]  /*0310*/  @!P0 EXIT ;  /* 0x000000000000894d */ /* 0x000fea0003800000 */
[----:B------:R-:W0:Y:S01]  /*0320*/  LDC.64 R2, c[0x0][0x3b0] ;  /* 0x0000ec00ff027b82 */ /* 0x000e220000000a00 */
[----:B------:R-:W-:-:S05]  /*0330*/  IMAD.MOV.U32 R5, RZ, RZ, 0x1 ;  /* 0x00000001ff057424 */ /* 0x000fca00078e00ff */
[----:B0-----:R-:W-:Y:S01]  /*0340*/  STG.E desc[UR4][R2.64], R5 ;  /* 0x0000000502007986 */ /* 0x001fe2000c101904 */
[----:B------:R-:W-:Y:S05]  /*0350*/  EXIT ;  /* 0x000000000000794d */ /* 0x000fea0003800000 */
.L_x_113:
        /* <DEDUP_REMOVED lines=10> */
.L_x_125:


//--------------------- .nv.shared._ZN3cub18CUB_300001_SM_10006detail11EmptyKernelIvEEvv --------------------------
	.section	.nv.shared._ZN3cub18CUB_300001_SM_10006detail11EmptyKernelIvEEvv,"aw",@nobits
	.sectionflags	@""
	.align	16
	.zero		1024


//--------------------- .nv.shared.reserved.0     --------------------------
	.section	.nv.shared.reserved.0,"aw",@nobits
	.weak		__nv_reservedSMEM_offset_0_alias
	.size		__nv_reservedSMEM_offset_0_alias, 0, 64
	.other		__nv_reservedSMEM_offset_0_alias,@"STO_CUDA_RESERVED_SHARED STV_DEFAULT"
__nv_reservedSMEM_offset_0_alias:
	.zero		0
	.zero		64


//--------------------- .nv.global                --------------------------
	.section	.nv.global,"aw",@nobits
.nv.global:
	.type		_ZN34_INTERNAL_27bedb4f_4_k_cu_d84f58be6thrust24THRUST_300001_SM_1000_NS12placeholders2_5E,@object
	.size		_ZN34_INTERNAL_27bedb4f_4_k_cu_d84f58be6thrust24THRUST_300001_SM_1000_NS12placeholders2_5E,(_ZN34_INTERNAL_27bedb4f_4_k_cu_d84f58be4cuda3std3__45__cpo6cbeginE - _ZN34_INTERNAL_27bedb4f_4_k_cu_d84f58be6thrust24THRUST_300001_SM_1000_NS12placeholders2_5E)
_ZN34_INTERNAL_27bedb4f_4_k_cu_d84f58be6thrust24THRUST_300001_SM_1000_NS12placeholders2_5E:
	.zero		1
	.type		_ZN34_INTERNAL_27bedb4f_4_k_cu_d84f58be4cuda3std3__45__cpo6cbeginE,@object
	.size		_ZN34_INTERNAL_27bedb4f_4_k_cu_d84f58be4cuda3std3__45__cpo6cbeginE,(_ZN34_INTERNAL_27bedb4f_4_k_cu_d84f58be4cuda3std6ranges3__45__cpo6cbeginE - _ZN34_INTERNAL_27bedb4f_4_k_cu_d84f58be4cuda3std3__45__cpo6cbeginE)
_ZN34_INTERNAL_27bedb4f_4_k_cu_d84f58be4cuda3std3__45__cpo6cbeginE:
	.zero		1
	.type		_ZN34_INTERNAL_27bedb4f_4_k_cu_d84f58be4cuda3std6ranges3__45__cpo6cbeginE,@object
	.size		_ZN34_INTERNAL_27bedb4f_4_k_cu_d84f58be4cuda3std6ranges3__45__cpo6cbeginE,(_ZN34_INTERNAL_27bedb4f_4_k_cu_d84f58be4cuda3std3__48in_placeE - _ZN34_INTERNAL_27bedb4f_4_k_cu_d84f58be4cuda3std6ranges3__45__cpo6cbeginE)
_ZN34_INTERNAL_27bedb4f_4_k_cu_d84f58be4cuda3std6ranges3__45__cpo6cbeginE:
	.zero		1
	.type		_ZN34_INTERNAL_27bedb4f_4_k_cu_d84f58be4cuda3std3__48in_placeE,@object
	.size		_ZN34_INTERNAL_27bedb4f_4_k_cu_d84f58be4cuda3std3__48in_placeE,(_ZN34_INTERNAL_27bedb4f_4_k_cu_d84f58be4cuda3std6ranges3__45__cpo4sizeE - _ZN34_INTERNAL_27bedb4f_4_k_cu_d84f58be4cuda3std3__48in_placeE)
_ZN34_INTERNAL_27bedb4f_4_k_cu_d84f58be4cuda3std3__48in_placeE:
	.zero		1
	.type		_ZN34_INTERNAL_27bedb4f_4_k_cu_d84f58be4cuda3std6ranges3__45__cpo4sizeE,@object
	.size		_ZN34_INTERNAL_27bedb4f_4_k_cu_d84f58be4cuda3std6ranges3__45__cpo4sizeE,(_ZN34_INTERNAL_27bedb4f_4_k_cu_d84f58be6thrust24THRUST_300001_SM_1000_NS12placeholders2_9E - _ZN34_INTERNAL_27bedb4f_4_k_cu_d84f58be4cuda3std6ranges3__45__cpo4sizeE)
_ZN34_INTERNAL_27bedb4f_4_k_cu_d84f58be4cuda3std6ranges3__45__cpo4sizeE:
	.zero		1
	.type		_ZN34_INTERNAL_27bedb4f_4_k_cu_d84f58be6thrust24THRUST_300001_SM_1000_NS12placeholders2_9E,@object
	.size		_ZN34_INTERNAL_27bedb4f_4_k_cu_d84f58be6thrust24THRUST_300001_SM_1000_NS12placeholders2_9E,(_ZN34_INTERNAL_27bedb4f_4_k_cu_d84f58be4cuda3std3__45__cpo7crbeginE - _ZN34_INTERNAL_27bedb4f_4_k_cu_d84f58be6thrust24THRUST_300001_SM_1000_NS12placeholders2_9E)
_ZN34_INTERNAL_27bedb4f_4_k_cu_d84f58be6thrust24THRUST_300001_SM_1000_NS12placeholders2_9E:
	.zero		1
	.type		_ZN34_INTERNAL_27bedb4f_4_k_cu_d84f58be4cuda3std3__45__cpo7crbeginE,@object
	.size		_ZN34_INTERNAL_27bedb4f_4_k_cu_d84f58be4cuda3std3__45__cpo7crbeginE,(_ZN34_INTERNAL_27bedb4f_4_k_cu_d84f58be4cuda3std6ranges3__45__cpo4nextE - _ZN34_INTERNAL_27bedb4f_4_k_cu_d84f58be4cuda3std3__45__cpo7crbeginE)
_ZN34_INTERNAL_27bedb4f_4_k_cu_d84f58be4cuda3std3__45__cpo7crbeginE:
	.zero		1
	.type		_ZN34_INTERNAL_27bedb4f_4_k_cu_d84f58be4cuda3std6ranges3__45__cpo4nextE,@object
	.size		_ZN34_INTERNAL_27bedb4f_4_k_cu_d84f58be4cuda3std6ranges3__45__cpo4nextE,(_ZN34_INTERNAL_27bedb4f_4_k_cu_d84f58be4cuda3std6ranges3__45__cpo4swapE - _ZN34_INTERNAL_27bedb4f_4_k_cu_d84f58be4cuda3std6ranges3__45__cpo4nextE)
_ZN34_INTERNAL_27bedb4f_4_k_cu_d84f58be4cuda3std6ranges3__45__cpo4nextE:
	.zero		1
	.type		_ZN34_INTERNAL_27bedb4f_4_k_cu_d84f58be4cuda3std6ranges3__45__cpo4swapE,@object
	.size		_ZN34_INTERNAL_27bedb4f_4_k_cu_d84f58be4cuda3std6ranges3__45__cpo4swapE,(_ZN34_INTERNAL_27bedb4f_4_k_cu_d84f58be6thrust24THRUST_300001_SM_1000_NS12placeholders2_1E - _ZN34_INTERNAL_27bedb4f_4_k_cu_d84f58be4cuda3std6ranges3__45__cpo4swapE)
_ZN34_INTERNAL_27bedb4f_4_k_cu_d84f58be4cuda3std6ranges3__45__cpo4swapE:
	.zero		1
	.type		_ZN34_INTERNAL_27bedb4f_4_k_cu_d84f58be6thrust24THRUST_300001_SM_1000_NS12placeholders2_1E,@object
	.size		_ZN34_INTERNAL_27bedb4f_4_k_cu_d84f58be6thrust24THRUST_300001_SM_1000_NS12placeholders2_1E,(_ZN34_INTERNAL_27bedb4f_4_k_cu_d84f58be6thrust24THRUST_300001_SM_1000_NS12placeholders2_3E - _ZN34_INTERNAL_27bedb4f_4_k_cu_d84f58be6thrust24THRUST_300001_SM_1000_NS12placeholders2_1E)
_ZN34_INTERNAL_27bedb4f_4_k_cu_d84f58be6thrust24THRUST_300001_SM_1000_NS12placeholders2_1E:
	.zero		1
	.type		_ZN34_INTERNAL_27bedb4f_4_k_cu_d84f58be6thrust24THRUST_300001_SM_1000_NS12placeholders2_3E,@object
	.size		_ZN34_INTERNAL_27bedb4f_4_k_cu_d84f58be6thrust24THRUST_300001_SM_1000_NS12placeholders2_3E,(_ZN34_INTERNAL_27bedb4f_4_k_cu_d84f58be4cuda3std3__45__cpo5beginE - _ZN34_INTERNAL_27bedb4f_4_k_cu_d84f58be6thrust24THRUST_300001_SM_1000_NS12placeholders2_3E)
_ZN34_INTERNAL_27bedb4f_4_k_cu_d84f58be6thrust24THRUST_300001_SM_1000_NS12placeholders2_3E:
	.zero		1
	.type		_ZN34_INTERNAL_27bedb4f_4_k_cu_d84f58be4cuda3std3__45__cpo5beginE,@object
	.size		_ZN34_INTERNAL_27bedb4f_4_k_cu_d84f58be4cuda3std3__45__cpo5beginE,(_ZN34_INTERNAL_27bedb4f_4_k_cu_d84f58be4cuda3std6ranges3__45__cpo5beginE - _ZN34_INTERNAL_27bedb4f_4_k_cu_d84f58be4cuda3std3__45__cpo5beginE)
_ZN34_INTERNAL_27bedb4f_4_k_cu_d84f58be4cuda3std3__45__cpo5beginE:
	.zero		1
	.type		_ZN34_INTERNAL_27bedb4f_4_k_cu_d84f58be4cuda3std6ranges3__45__cpo5beginE,@object
	.size		_ZN34_INTERNAL_27bedb4f_4_k_cu_d84f58be4cuda3std6ranges3__45__cpo5beginE,(_ZN34_INTERNAL_27bedb4f_4_k_cu_d84f58be4cuda3std3__436_GLOBAL__N__27bedb4f_4_k_cu_d84f58be6ignoreE - _ZN34_INTERNAL_27bedb4f_4_k_cu_d84f58be4cuda3std6ranges3__45__cpo5beginE)
_ZN34_INTERNAL_27bedb4f_4_k_cu_d84f58be4cuda3std6ranges3__45__cpo5beginE:
	.zero		1
	.type		_ZN34_INTERNAL_27bedb4f_4_k_cu_d84f58be4cuda3std3__436_GLOBAL__N__27bedb4f_4_k_cu_d84f58be6ignoreE,@object
	.size		_ZN34_INTERNAL_27bedb4f_4_k_cu_d84f58be4cuda3std3__436_GLOBAL__N__27bedb4f_4_k_cu_d84f58be6ignoreE,(_ZN34_INTERNAL_27bedb4f_4_k_cu_d84f58be4cuda3std6ranges3__45__cpo4dataE - _ZN34_INTERNAL_27bedb4f_4_k_cu_d84f58be4cuda3std3__436_GLOBAL__N__27bedb4f_4_k_cu_d84f58be6ignoreE)
_ZN34_INTERNAL_27bedb4f_4_k_cu_d84f58be4cuda3std3__436_GLOBAL__N__27bedb4f_4_k_cu_d84f58be6ignoreE:
	.zero		1
	.type		_ZN34_INTERNAL_27bedb4f_4_k_cu_d84f58be4cuda3std6ranges3__45__cpo4dataE,@object
	.size		_ZN34_INTERNAL_27bedb4f_4_k_cu_d84f58be4cuda3std6ranges3__45__cpo4dataE,(_ZN34_INTERNAL_27bedb4f_4_k_cu_d84f58be6thrust24THRUST_300001_SM_1000_NS12placeholders2_7E - _ZN34_INTERNAL_27bedb4f_4_k_cu_d84f58be4cuda3std6ranges3__45__cpo4dataE)
_ZN34_INTERNAL_27bedb4f_4_k_cu_d84f58be4cuda3std6ranges3__45__cpo4dataE:
	.zero		1
	.type		_ZN34_INTERNAL_27bedb4f_4_k_cu_d84f58be6thrust24THRUST_300001_SM_1000_NS12placeholders2_7E,@object
	.size		_ZN34_INTERNAL_27bedb4f_4_k_cu_d84f58be6thrust24THRUST_300001_SM_1000_NS12placeholders2_7E,(_ZN34_INTERNAL_27bedb4f_4_k_cu_d84f58be4cuda3std3__45__cpo6rbeginE - _ZN34_INTERNAL_27bedb4f_4_k_cu_d84f58be6thrust24THRUST_300001_SM_1000_NS12placeholders2_7E)
_ZN34_INTERNAL_27bedb4f_4_k_cu_d84f58be6thrust24THRUST_300001_SM_1000_NS12placeholders2_7E:
	.zero		1
	.type		_ZN34_INTERNAL_27bedb4f_4_k_cu_d84f58be4cuda3std3__45__cpo6rbeginE,@object
	.size		_ZN34_INTERNAL_27bedb4f_4_k_cu_d84f58be4cuda3std3__45__cpo6rbeginE,(_ZN34_INTERNAL_27bedb4f_4_k_cu_d84f58be4cuda3std6ranges3__45__cpo7advanceE - _ZN34_INTERNAL_27bedb4f_4_k_cu_d84f58be4cuda3std3__45__cpo6rbeginE)
_ZN34_INTERNAL_27bedb4f_4_k_cu_d84f58be4cuda3std3__45__cpo6rbeginE:
	.zero		1
	.type		_ZN34_INTERNAL_27bedb4f_4_k_cu_d84f58be4cuda3std6ranges3__45__cpo7advanceE,@object
	.size		_ZN34_INTERNAL_27bedb4f_4_k_cu_d84f58be4cuda3std6ranges3__45__cpo7advanceE,(_ZN34_INTERNAL_27bedb4f_4_k_cu_d84f58be4cuda3std3__47nulloptE - _ZN34_INTERNAL_27bedb4f_4_k_cu_d84f58be4cuda3std6ranges3__45__cpo7advanceE)
_ZN34_INTERNAL_27bedb4f_4_k_cu_d84f58be4cuda3std6ranges3__45__cpo7advanceE:
	.zero		1
	.type		_ZN34_INTERNAL_27bedb4f_4_k_cu_d84f58be4cuda3std3__47nulloptE,@object
	.size		_ZN34_INTERNAL_27bedb4f_4_k_cu_d84f58be4cuda3std3__47nulloptE,(_ZN34_INTERNAL_27bedb4f_4_k_cu_d84f58be4cuda3std6ranges3__45__cpo8distanceE - _ZN34_INTERNAL_27bedb4f_4_k_cu_d84f58be4cuda3std3__47nulloptE)
_ZN34_INTERNAL_27bedb4f_4_k_cu_d84f58be4cuda3std3__47nulloptE:
	.zero		1
	.type		_ZN34_INTERNAL_27bedb4f_4_k_cu_d84f58be4cuda3std6ranges3__45__cpo8distanceE,@object
	.size		_ZN34_INTERNAL_27bedb4f_4_k_cu_d84f58be4cuda3std6ranges3__45__cpo8distanceE,(_ZN34_INTERNAL_27bedb4f_4_k_cu_d84f58be6thrust24THRUST_300001_SM_1000_NS12placeholders2_6E - _ZN34_INTERNAL_27bedb4f_4_k_cu_d84f58be4cuda3std6ranges3__45__cpo8distanceE)
_ZN34_INTERNAL_27bedb4f_4_k_cu_d84f58be4cuda3std6ranges3__45__cpo8distanceE:
	.zero		1
	.type		_ZN34_INTERNAL_27bedb4f_4_k_cu_d84f58be6thrust24THRUST_300001_SM_1000_NS12placeholders2_6E,@object
	.size		_ZN34_INTERNAL_27bedb4f_4_k_cu_d84f58be6thrust24THRUST_300001_SM_1000_NS12placeholders2_6E,(_ZN34_INTERNAL_27bedb4f_4_k_cu_d84f58be4cuda3std3__45__cpo4cendE - _ZN34_INTERNAL_27bedb4f_4_k_cu_d84f58be6thrust24THRUST_300001_SM_1000_NS12placeholders2_6E)
_ZN34_INTERNAL_27bedb4f_4_k_cu_d84f58be6thrust24THRUST_300001_SM_1000_NS12placeholders2_6E:
	.zero		1
	.type		_ZN34_INTERNAL_27bedb4f_4_k_cu_d84f58be4cuda3std3__45__cpo4cendE,@object
	.size		_ZN34_INTERNAL_27bedb4f_4_k_cu_d84f58be4cuda3std3__45__cpo4cendE,(_ZN34_INTERNAL_27bedb4f_4_k_cu_d84f58be4cuda3std6ranges3__45__cpo4cendE - _ZN34_INTERNAL_27bedb4f_4_k_cu_d84f58be4cuda3std3__45__cpo4cendE)
_ZN34_INTERNAL_27bedb4f_4_k_cu_d84f58be4cuda3std3__45__cpo4cendE:
	.zero		1
	.type		_ZN34_INTERNAL_27bedb4f_4_k_cu_d84f58be4cuda3std6ranges3__45__cpo4cendE,@object
	.size		_ZN34_INTERNAL_27bedb4f_4_k_cu_d84f58be4cuda3std6ranges3__45__cpo4cendE,(_ZN34_INTERNAL_27bedb4f_4_k_cu_d84f58be4cuda3std3__420unreachable_sentinelE - _ZN34_INTERNAL_27bedb4f_4_k_cu_d84f58be4cuda3std6ranges3__45__cpo4cendE)
_ZN34_INTERNAL_27bedb4f_4_k_cu_d84f58be4cuda3std6ranges3__45__cpo4cendE:
	.zero		1
	.type		_ZN34_INTERNAL_27bedb4f_4_k_cu_d84f58be4cuda3std3__420unreachable_sentinelE,@object
	.size		_ZN34_INTERNAL_27bedb4f_4_k_cu_d84f58be4cuda3std3__420unreachable_sentinelE,(_ZN34_INTERNAL_27bedb4f_4_k_cu_d84f58be4cuda3std6ranges3__45__cpo5ssizeE - _ZN34_INTERNAL_27bedb4f_4_k_cu_d84f58be4cuda3std3__420unreachable_sentinelE)
_ZN34_INTERNAL_27bedb4f_4_k_cu_d84f58be4cuda3std3__420unreachable_sentinelE:
	.zero		1
	.type		_ZN34_INTERNAL_27bedb4f_4_k_cu_d84f58be4cuda3std6ranges3__45__cpo5ssizeE,@object
	.size		_ZN34_INTERNAL_27bedb4f_4_k_cu_d84f58be4cuda3std6ranges3__45__cpo5ssizeE,(_ZN34_INTERNAL_27bedb4f_4_k_cu_d84f58be6thrust24THRUST_300001_SM_1000_NS12placeholders3_10E - _ZN34_INTERNAL_27bedb4f_4_k_cu_d84f58be4cuda3std6ranges3__45__cpo5ssizeE)
_ZN34_INTERNAL_27bedb4f_4_k_cu_d84f58be4cuda3std6ranges3__45__cpo5ssizeE:
	.zero		1
	.type		_ZN34_INTERNAL_27bedb4f_4_k_cu_d84f58be6thrust24THRUST_300001_SM_1000_NS12placeholders3_10E,@object
	.size		_ZN34_INTERNAL_27bedb4f_4_k_cu_d84f58be6thrust24THRUST_300001_SM_1000_NS12placeholders3_10E,(_ZN34_INTERNAL_27bedb4f_4_k_cu_d84f58be4cuda3std3__45__cpo5crendE - _ZN34_INTERNAL_27bedb4f_4_k_cu_d84f58be6thrust24THRUST_300001_SM_1000_NS12placeholders3_10E)
_ZN34_INTERNAL_27bedb4f_4_k_cu_d84f58be6thrust24THRUST_300001_SM_1000_NS12placeholders3_10E:
	.zero		1
	.type		_ZN34_INTERNAL_27bedb4f_4_k_cu_d84f58be4cuda3std3__45__cpo5crendE,@object
	.size		_ZN34_INTERNAL_27bedb4f_4_k_cu_d84f58be4cuda3std3__45__cpo5crendE,(_ZN34_INTERNAL_27bedb4f_4_k_cu_d84f58be4cuda3std6ranges3__45__cpo4prevE - _ZN34_INTERNAL_27bedb4f_4_k_cu_d84f58be4cuda3std3__45__cpo5crendE)
_ZN34_INTERNAL_27bedb4f_4_k_cu_d84f58be4cuda3std3__45__cpo5crendE:
	.zero		1
	.type		_ZN34_INTERNAL_27bedb4f_4_k_cu_d84f58be4cuda3std6ranges3__45__cpo4prevE,@object
	.size		_ZN34_INTERNAL_27bedb4f_4_k_cu_d84f58be4cuda3std6ranges3__45__cpo4prevE,(_ZN34_INTERNAL_27bedb4f_4_k_cu_d84f58be4cuda3std6ranges3__45__cpo9iter_moveE - _ZN34_INTERNAL_27bedb4f_4_k_cu_d84f58be4cuda3std6ranges3__45__cpo4prevE)
_ZN34_INTERNAL_27bedb4f_4_k_cu_d84f58be4cuda3std6ranges3__45__cpo4prevE:
	.zero		1
	.type		_ZN34_INTERNAL_27bedb4f_4_k_cu_d84f58be4cuda3std6ranges3__45__cpo9iter_moveE,@object
	.size		_ZN34_INTERNAL_27bedb4f_4_k_cu_d84f58be4cuda3std6ranges3__45__cpo9iter_moveE,(_ZN34_INTERNAL_27bedb4f_4_k_cu_d84f58be6thrust24THRUST_300001_SM_1000_NS12placeholders2_2E - _ZN34_INTERNAL_27bedb4f_4_k_cu_d84f58be4cuda3std6ranges3__45__cpo9iter_moveE)
_ZN34_INTERNAL_27bedb4f_4_k_cu_d84f58be4cuda3std6ranges3__45__cpo9iter_moveE:
	.zero		1
	.type		_ZN34_INTERNAL_27bedb4f_4_k_cu_d84f58be6thrust24THRUST_300001_SM_1000_NS12placeholders2_2E,@object
	.size		_ZN34_INTERNAL_27bedb4f_4_k_cu_d84f58be6thrust24THRUST_300001_SM_1000_NS12placeholders2_2E,(_ZN34_INTERNAL_27bedb4f_4_k_cu_d84f58be6thrust24THRUST_300001_SM_1000_NS12placeholders2_4E - _ZN34_INTERNAL_27bedb4f_4_k_cu_d84f58be6thrust24THRUST_300001_SM_1000_NS12placeholders2_2E)
_ZN34_INTERNAL_27bedb4f_4_k_cu_d84f58be6thrust24THRUST_300001_SM_1000_NS12placeholders2_2E:
	.zero		1
	.type		_ZN34_INTERNAL_27bedb4f_4_k_cu_d84f58be6thrust24THRUST_300001_SM_1000_NS12placeholders2_4E,@object
	.size		_ZN34_INTERNAL_27bedb4f_4_k_cu_d84f58be6thrust24THRUST_300001_SM_1000_NS12placeholders2_4E,(_ZN34_INTERNAL_27bedb4f_4_k_cu_d84f58be4cuda3std3__45__cpo3endE - _ZN34_INTERNAL_27bedb4f_4_k_cu_d84f58be6thrust24THRUST_300001_SM_1000_NS12placeholders2_4E)
_ZN34_INTERNAL_27bedb4f_4_k_cu_d84f58be6thrust24THRUST_300001_SM_1000_NS12placeholders2_4E:
	.zero		1
	.type		_ZN34_INTERNAL_27bedb4f_4_k_cu_d84f58be4cuda3std3__45__cpo3endE,@object
	.size		_ZN34_INTERNAL_27bedb4f_4_k_cu_d84f58be4cuda3std3__45__cpo3endE,(_ZN34_INTERNAL_27bedb4f_4_k_cu_d84f58be4cuda3std6ranges3__45__cpo3endE - _ZN34_INTERNAL_27bedb4f_4_k_cu_d84f58be4cuda3std3__45__cpo3endE)
_ZN34_INTERNAL_27bedb4f_4_k_cu_d84f58be4cuda3std3__45__cpo3endE:
	.zero		1
	.type		_ZN34_INTERNAL_27bedb4f_4_k_cu_d84f58be4cuda3std6ranges3__45__cpo3endE,@object
	.size		_ZN34_INTERNAL_27bedb4f_4_k_cu_d84f58be4cuda3std6ranges3__45__cpo3endE,(_ZN34_INTERNAL_27bedb4f_4_k_cu_d84f58be4cuda3std3__419piecewise_constructE - _ZN34_INTERNAL_27bedb4f_4_k_cu_d84f58be4cuda3std6ranges3__45__cpo3endE)
_ZN34_INTERNAL_27bedb4f_4_k_cu_d84f58be4cuda3std6ranges3__45__cpo3endE:
	.zero		1
	.type		_ZN34_INTERNAL_27bedb4f_4_k_cu_d84f58be4cuda3std3__419piecewise_constructE,@object
	.size		_ZN34_INTERNAL_27bedb4f_4_k_cu_d84f58be4cuda3std3__419piecewise_constructE,(_ZN34_INTERNAL_27bedb4f_4_k_cu_d84f58be4cuda3std6ranges3__45__cpo5cdataE - _ZN34_INTERNAL_27bedb4f_4_k_cu_d84f58be4cuda3std3__419piecewise_constructE)
_ZN34_INTERNAL_27bedb4f_4_k_cu_d84f58be4cuda3std3__419piecewise_constructE:
	.zero		1
	.type		_ZN34_INTERNAL_27bedb4f_4_k_cu_d84f58be4cuda3std6ranges3__45__cpo5cdataE,@object
	.size		_ZN34_INTERNAL_27bedb4f_4_k_cu_d84f58be4cuda3std6ranges3__45__cpo5cdataE,(_ZN34_INTERNAL_27bedb4f_4_k_cu_d84f58be6thrust24THRUST_300001_SM_1000_NS12placeholders2_8E - _ZN34_INTERNAL_27bedb4f_4_k_cu_d84f58be4cuda3std6ranges3__45__cpo5cdataE)
_ZN34_INTERNAL_27bedb4f_4_k_cu_d84f58be4cuda3std6ranges3__45__cpo5cdataE:
	.zero		1
	.type		_ZN34_INTERNAL_27bedb4f_4_k_cu_d84f58be6thrust24THRUST_300001_SM_1000_NS12placeholders2_8E,@object
	.size		_ZN34_INTERNAL_27bedb4f_4_k_cu_d84f58be6thrust24THRUST_300001_SM_1000_NS12placeholders2_8E,(_ZN34_INTERNAL_27bedb4f_4_k_cu_d84f58be4cuda3std3__45__cpo4rendE - _ZN34_INTERNAL_27bedb4f_4_k_cu_d84f58be6thrust24THRUST_300001_SM_1000_NS12placeholders2_8E)
_ZN34_INTERNAL_27bedb4f_4_k_cu_d84f58be6thrust24THRUST_300001_SM_1000_NS12placeholders2_8E:
	.zero		1
	.type		_ZN34_INTERNAL_27bedb4f_4_k_cu_d84f58be4cuda3std3__45__cpo4rendE,@object
	.size		_ZN34_INTERNAL_27bedb4f_4_k_cu_d84f58be4cuda3std3__45__cpo4rendE,(_ZN34_INTERNAL_27bedb4f_4_k_cu_d84f58be4cuda3std6ranges3__45__cpo9iter_swapE - _ZN34_INTERNAL_27bedb4f_4_k_cu_d84f58be4cuda3std3__45__cpo4rendE)
_ZN34_INTERNAL_27bedb4f_4_k_cu_d84f58be4cuda3std3__45__cpo4rendE:
	.zero		1
	.type		_ZN34_INTERNAL_27bedb4f_4_k_cu_d84f58be4cuda3std6ranges3__45__cpo9iter_swapE,@object
	.size		_ZN34_INTERNAL_27bedb4f_4_k_cu_d84f58be4cuda3std6ranges3__45__cpo9iter_swapE,(_ZN34_INTERNAL_27bedb4f_4_k_cu_d84f58be4cuda3std3__48unexpectE - _ZN34_INTERNAL_27bedb4f_4_k_cu_d84f58be4cuda3std6ranges3__45__cpo9iter_swapE)
_ZN34_INTERNAL_27bedb4f_4_k_cu_d84f58be4cuda3std6ranges3__45__cpo9iter_swapE:
	.zero		1
	.type		_ZN34_INTERNAL_27bedb4f_4_k_cu_d84f58be4cuda3std3__48unexpectE,@object
	.size		_ZN34_INTERNAL_27bedb4f_4_k_cu_d84f58be4cuda3std3__48unexpectE,(_ZN34_INTERNAL_27bedb4f_4_k_cu_d84f58be6thrust24THRUST_300001_SM_1000_NS6system6detail10sequential3seqE - _ZN34_INTERNAL_27bedb4f_4_k_cu_d84f58be4cuda3std3__48unexpectE)
_ZN34_INTERNAL_27bedb4f_4_k_cu_d84f58be4cuda3std3__48unexpectE:
	.zero		1
	.type		_ZN34_INTERNAL_27bedb4f_4_k_cu_d84f58be6thrust24THRUST_300001_SM_1000_NS6system6detail10sequential3seqE,@object
	.size		_ZN34_INTERNAL_27bedb4f_4_k_cu_d84f58be6thrust24THRUST_300001_SM_1000_NS6system6detail10sequential3seqE,(.L_29 - _ZN34_INTERNAL_27bedb4f_4_k_cu_d84f58be6thrust24THRUST_300001_SM_1000_NS6system6detail10sequential3seqE)
_ZN34_INTERNAL_27bedb4f_4_k_cu_d84f58be6thrust24THRUST_300001_SM_1000_NS6system6detail10sequential3seqE:
	.zero		1
.L_29:


//--------------------- .nv.shared.cuGunrockStyleBfsKernel --------------------------
	.section	.nv.shared.cuGunrockStyleBfsKernel,"aw",@nobits
	.sectionflags	@""
	.align	16
	.zero		1024


//--------------------- .nv.shared.scanBfsFusedKernel_CM --------------------------
	.section	.nv.shared.scanBfsFusedKernel_CM,"aw",@nobits
	.sectionflags	@""
	.align	16
.nv.shared.scanBfsFusedKernel_CM:
	.zero		21680


//--------------------- .nv.shared.scanBfsFusedKernel_WM --------------------------
	.section	.nv.shared.scanBfsFusedKernel_WM,"aw",@nobits
	.sectionflags	@""
	.align	16
	.zero		1024


//--------------------- .nv.shared.scanBfsFusedKernel --------------------------
	.section	.nv.shared.scanBfsFusedKernel,"aw",@nobits
	.sectionflags	@""
	.align	16
	.zero		1024


//--------------------- .nv.shared.assignVerticesNextQueue --------------------------
	.section	.nv.shared.assignVerticesNextQueue,"aw",@nobits
	.sectionflags	@""
	.align	16
.nv.shared.assignVerticesNextQueue:
	.zero		1040


//--------------------- .nv.shared.scanDegrees    --------------------------
	.section	.nv.shared.scanDegrees,"aw",@nobits
	.sectionflags	@""
	.align	16
.nv.shared.scanDegrees:
	.zero		5120


//--------------------- .nv.shared.fusedNextLayerCountDegrees --------------------------
	.section	.nv.shared.fusedNextLayerCountDegrees,"aw",@nobits
	.sectionflags	@""
	.align	16
	.zero		1024


//--------------------- .nv.shared.countDegrees   --------------------------
	.section	.nv.shared.countDegrees,"aw",@nobits
	.sectionflags	@""
	.align	16
	.zero		1024


//--------------------- .nv.shared.nextLayer      --------------------------
	.section	.nv.shared.nextLayer,"aw",@nobits
	.sectionflags	@""
	.align	16
	.zero		1024


//--------------------- .nv.shared.queueBfs       --------------------------
	.section	.nv.shared.queueBfs,"aw",@nobits
	.sectionflags	@""
	.align	16
	.zero		1024


//--------------------- .nv.shared.simpleBfs      --------------------------
	.section	.nv.shared.simpleBfs,"aw",@nobits
	.sectionflags	@""
	.align	16
	.zero		1024


//--------------------- .nv.constant0._ZN3cub18CUB_300001_SM_10006detail11EmptyKernelIvEEvv --------------------------
	.section	.nv.constant0._ZN3cub18CUB_300001_SM_10006detail11EmptyKernelIvEEvv,"a",@progbits
	.sectionflags	@""
	.align	4
.nv.constant0._ZN3cub18CUB_300001_SM_10006detail11EmptyKernelIvEEvv:
	.zero		896


//--------------------- .nv.constant0.cuGunrockStyleBfsKernel --------------------------
	.section	.nv.constant0.cuGunrockStyleBfsKernel,"a",@progbits
	.sectionflags	@""
	.align	4
.nv.constant0.cuGunrockStyleBfsKernel:
	.zero		972


//--------------------- .nv.constant0.scanBfsFusedKernel_CM --------------------------
	.section	.nv.constant0.scanBfsFusedKernel_CM,"a",@progbits
	.sectionflags	@""
	.align	4
.nv.constant0.scanBfsFusedKernel_CM:
	.zero		972


//--------------------- .nv.constant0.scanBfsFusedKernel_WM --------------------------
	.section	.nv.constant0.scanBfsFusedKernel_WM,"a",@progbits
	.sectionflags	@""
	.align	4
.nv.constant0.scanBfsFusedKernel_WM:
	.zero		972


//--------------------- .nv.constant0.scanBfsFusedKernel --------------------------
	.section	.nv.constant0.scanBfsFusedKernel,"a",@progbits
	.sectionflags	@""
	.align	4
.nv.constant0.scanBfsFusedKernel:
	.zero		972


//--------------------- .nv.constant0.assignVerticesNextQueue --------------------------
	.section	.nv.constant0.assignVerticesNextQueue,"a",@progbits
	.sectionflags	@""
	.align	4
.nv.constant0.assignVerticesNextQueue:
	.zero		972


//--------------------- .nv.constant0.scanDegrees --------------------------
	.section	.nv.constant0.scanDegrees,"a",@progbits
	.sectionflags	@""
	.align	4
.nv.constant0.scanDegrees:
	.zero		920


//--------------------- .nv.constant0.fusedNextLayerCountDegrees --------------------------
	.section	.nv.constant0.fusedNextLayerCountDegrees,"a",@progbits
	.sectionflags	@""
	.align	4
.nv.constant0.fusedNextLayerCountDegrees:
	.zero		964


//--------------------- .nv.constant0.countDegrees --------------------------
	.section	.nv.constant0.countDegrees,"a",@progbits
	.sectionflags	@""
	.align	4
.nv.constant0.countDegrees:
	.zero		952


//--------------------- .nv.constant0.nextLayer   --------------------------
	.section	.nv.constant0.nextLayer,"a",@progbits
	.sectionflags	@""
	.align	4
.nv.constant0.nextLayer:
	.zero		960


//--------------------- .nv.constant0.queueBfs    --------------------------
	.section	.nv.constant0.queueBfs,"a",@progbits
	.sectionflags	@""
	.align	4
.nv.constant0.queueBfs:
	.zero		976


//--------------------- .nv.constant0.simpleBfs   --------------------------
	.section	.nv.constant0.simpleBfs,"a",@progbits
	.sectionflags	@""
	.align	4
.nv.constant0.simpleBfs:
	.zero		952


//--------------------- SYMBOLS --------------------------

	.type		.nv.reservedSmem.offset0,@object
	.size		.nv.reservedSmem.offset0,0x4
	.type		.nv.reservedSmem.cap,@object
	.size		.nv.reservedSmem.cap,0x4
